	.target	sm_100

	.elftype	@"ET_EXEC"


//--------------------- .note.nv.tkinfo           --------------------------
	.section	.note.nv.tkinfo,"",@"SHT_NOTE"
	.sectionflags	@"SHF_NOTE_NV_TKINFO"
	.tkinfo
        /*0018*/ 	.word	0x00000081
        /*0030*/ 	.string	""
        /*0030*/ 	.string	"ptxas"
        /*0030*/ 	.string	"Cuda compilation tools, release 12.9, V12.9.86"
        /*0030*/ 	.string	"Build cuda_12.9.r12.9/compiler.36037853_0"
        /*0030*/ 	.string	"-regUsageLevel 10 -arch sm_100f -m 64 "



//--------------------- .note.nv.cuver            --------------------------
	.section	.note.nv.cuver,"",@"SHT_NOTE"
	.sectionflags	@"SHF_NOTE_NV_CUVER"
        /*0018*/ 	.short	0x0001
        /*001a*/ 	.short	0x0064
        /*001c*/ 	.short	0x0001
        /*001e*/ 	.short	0x0000
        /*0020*/ 	.short	0x0001
        /*0022*/ 	.short	0x0000


//--------------------- .nv.info                  --------------------------
	.section	.nv.info,"",@"SHT_CUDA_INFO"
	.align	4


	//----- nvinfo : EIATTR_REGCOUNT
	.align		4
        /*0000*/ 	.byte	0x04, 0x2f
        /*0002*/ 	.short	(.L_15 - .L_14)
	.align		4
.L_14:
        /*0004*/ 	.word	index@(_ZN9deep_gemm24sm100_fp8_gemm_1d1d_implILN4cute4UMMA5MajorE0ELS3_0ELj0ELj7168ELj2048ELj128ELj96ELj128ELj64ELj128ELj128ELj64ELj7ELj128ELj128ELj1ELb0ELj150ELNS_8GemmTypeE1ELb0EN7cutlass10bfloat16_tENS_16EpilogueIdentityEEEvPijjj14CUtensorMap_stS9_S9_S9_S9_)
        /*0008*/ 	.word	0x00000030


	//----- nvinfo : EIATTR_FRAME_SIZE
	.align		4
.L_15:
        /*000c*/ 	.byte	0x04, 0x11
        /*000e*/ 	.short	(.L_17 - .L_16)
	.align		4
.L_16:
        /*0010*/ 	.word	index@($__internal_3_$__cuda_sm20_div_u16)
        /*0014*/ 	.word	0x00000000


	//----- nvinfo : EIATTR_FRAME_SIZE
	.align		4
.L_17:
        /*0018*/ 	.byte	0x04, 0x11
        /*001a*/ 	.short	(.L_19 - .L_18)
	.align		4
.L_18:
        /*001c*/ 	.word	index@($__internal_2_$__cuda_sm10x_tcgen05_guardrail_trap_unallocated_columns_being_dealloced)
        /*0020*/ 	.word	0x00000000


	//----- nvinfo : EIATTR_FRAME_SIZE
	.align		4
.L_19:
        /*0024*/ 	.byte	0x04, 0x11
        /*0026*/ 	.short	(.L_21 - .L_20)
	.align		4
.L_20:
        /*0028*/ 	.word	index@($__internal_1_$__cuda_sm10x_tcgen05_guardrail_trap_phase_invalid_during_alloc)
        /*002c*/ 	.word	0x00000000


	//----- nvinfo : EIATTR_FRAME_SIZE
	.align		4
.L_21:
        /*0030*/ 	.byte	0x04, 0x11
        /*0032*/ 	.short	(.L_23 - .L_22)
	.align		4
.L_22:
        /*0034*/ 	.word	index@($__internal_0_$__cuda_sm10x_tcgen05_guardrail_trap_col_being_dealloced_not_returned_by_alloc)
        /*0038*/ 	.word	0x00000000


	//----- nvinfo : EIATTR_FRAME_SIZE
	.align		4
.L_23:
        /*003c*/ 	.byte	0x04, 0x11
        /*003e*/ 	.short	(.L_25 - .L_24)
	.align		4
.L_24:
        /*0040*/ 	.word	index@(_ZN9deep_gemm24sm100_fp8_gemm_1d1d_implILN4cute4UMMA5MajorE0ELS3_0ELj0ELj7168ELj2048ELj128ELj96ELj128ELj64ELj128ELj128ELj64ELj7ELj128ELj128ELj1ELb0ELj150ELNS_8GemmTypeE1ELb0EN7cutlass10bfloat16_tENS_16EpilogueIdentityEEEvPijjj14CUtensorMap_stS9_S9_S9_S9_)
        /*0044*/ 	.word	0x00000000


	//----- nvinfo : EIATTR_MIN_STACK_SIZE
	.align		4
.L_25:
        /*0048*/ 	.byte	0x04, 0x12
        /*004a*/ 	.short	(.L_27 - .L_26)
	.align		4
.L_26:
        /*004c*/ 	.word	index@(_ZN9deep_gemm24sm100_fp8_gemm_1d1d_implILN4cute4UMMA5MajorE0ELS3_0ELj0ELj7168ELj2048ELj128ELj96ELj128ELj64ELj128ELj128ELj64ELj7ELj128ELj128ELj1ELb0ELj150ELNS_8GemmTypeE1ELb0EN7cutlass10bfloat16_tENS_16EpilogueIdentityEEEvPijjj14CUtensorMap_stS9_S9_S9_S9_)
        /*0050*/ 	.word	0x00000000
.L_27:


//--------------------- .nv.info._ZN9deep_gemm24sm100_fp8_gemm_1d1d_implILN4cute4UMMA5MajorE0ELS3_0ELj0ELj7168ELj2048ELj128ELj96ELj128ELj64ELj128ELj128ELj64ELj7ELj128ELj128ELj1ELb0ELj150ELNS_8GemmTypeE1ELb0EN7cutlass10bfloat16_tENS_16EpilogueIdentityEEEvPijjj14CUtensorMap_stS9_S9_S9_S9_ --------------------------
	.section	.nv.info._ZN9deep_gemm24sm100_fp8_gemm_1d1d_implILN4cute4UMMA5MajorE0ELS3_0ELj0ELj7168ELj2048ELj128ELj96ELj128ELj64ELj128ELj128ELj64ELj7ELj128ELj128ELj1ELb0ELj150ELNS_8GemmTypeE1ELb0EN7cutlass10bfloat16_tENS_16EpilogueIdentityEEEvPijjj14CUtensorMap_stS9_S9_S9_S9_,"",@"SHT_CUDA_INFO"
	.sectionflags	@""
	.align	4


	//----- nvinfo : EIATTR_CUDA_API_VERSION
	.align		4
        /*0000*/ 	.byte	0x04, 0x37
        /*0002*/ 	.short	(.L_29 - .L_28)
.L_28:
        /*0004*/ 	.word	0x00000081


	//----- nvinfo : EIATTR_KPARAM_INFO
	.align		4
.L_29:
        /*0008*/ 	.byte	0x04, 0x17
        /*000a*/ 	.short	(.L_31 - .L_30)
.L_30:
        /*000c*/ 	.word	0x00000000
        /*0010*/ 	.short	0x0008
        /*0012*/ 	.short	0x0240
        /*0014*/ 	.byte	0x00, 0xf0, 0x01, 0x02


	//----- nvinfo : EIATTR_KPARAM_INFO
	.align		4
.L_31:
        /*0018*/ 	.byte	0x04, 0x17
        /*001a*/ 	.short	(.L_33 - .L_32)
.L_32:
        /*001c*/ 	.word	0x00000000
        /*0020*/ 	.short	0x0007
        /*0022*/ 	.short	0x01c0
        /*0024*/ 	.byte	0x00, 0xf0, 0x01, 0x02


	//----- nvinfo : EIATTR_KPARAM_INFO
	.align		4
.L_33:
        /*0028*/ 	.byte	0x04, 0x17
        /*002a*/ 	.short	(.L_35 - .L_34)
.L_34:
        /*002c*/ 	.word	0x00000000
        /*0030*/ 	.short	0x0006
        /*0032*/ 	.short	0x0140
        /*0034*/ 	.byte	0x00, 0xf0, 0x01, 0x02


	//----- nvinfo : EIATTR_KPARAM_INFO
	.align		4
.L_35:
        /*0038*/ 	.byte	0x04, 0x17
        /*003a*/ 	.short	(.L_37 - .L_36)
.L_36:
        /*003c*/ 	.word	0x00000000
        /*0040*/ 	.short	0x0005
        /*0042*/ 	.short	0x00c0
        /*0044*/ 	.byte	0x00, 0xf0, 0x01, 0x02


	//----- nvinfo : EIATTR_KPARAM_INFO
	.align		4
.L_37:
        /*0048*/ 	.byte	0x04, 0x17
        /*004a*/ 	.short	(.L_39 - .L_38)
.L_38:
        /*004c*/ 	.word	0x00000000
        /*0050*/ 	.short	0x0004
        /*0052*/ 	.short	0x0040
        /*0054*/ 	.byte	0x00, 0xf0, 0x01, 0x02


	//----- nvinfo : EIATTR_KPARAM_INFO
	.align		4
.L_39:
        /*0058*/ 	.byte	0x04, 0x17
        /*005a*/ 	.short	(.L_41 - .L_40)
.L_40:
        /*005c*/ 	.word	0x00000000
        /*0060*/ 	.short	0x0003
        /*0062*/ 	.short	0x0010
        /*0064*/ 	.byte	0x00, 0xf0, 0x11, 0x00


	//----- nvinfo : EIATTR_KPARAM_INFO
	.align		4
.L_41:
        /*0068*/ 	.byte	0x04, 0x17
        /*006a*/ 	.short	(.L_43 - .L_42)
.L_42:
        /*006c*/ 	.word	0x00000000
        /*0070*/ 	.short	0x0002
        /*0072*/ 	.short	0x000c
        /*0074*/ 	.byte	0x00, 0xf0, 0x11, 0x00


	//----- nvinfo : EIATTR_KPARAM_INFO
	.align		4
.L_43:
        /*0078*/ 	.byte	0x04, 0x17
        /*007a*/ 	.short	(.L_45 - .L_44)
.L_44:
        /*007c*/ 	.word	0x00000000
        /*0080*/ 	.short	0x0001
        /*0082*/ 	.short	0x0008
        /*0084*/ 	.byte	0x00, 0xf0, 0x11, 0x00


	//----- nvinfo : EIATTR_KPARAM_INFO
	.align		4
.L_45:
        /*0088*/ 	.byte	0x04, 0x17
        /*008a*/ 	.short	(.L_47 - .L_46)
.L_46:
        /*008c*/ 	.word	0x00000000
        /*0090*/ 	.short	0x0000
        /*0092*/ 	.short	0x0000
        /*0094*/ 	.byte	0x00, 0xf5, 0x21, 0x00


	//----- nvinfo : EIATTR_AT_ENTRY_FRAGMENTS
	.align		4
.L_47:
        /*0098*/ 	.byte	0x04, 0x4f
        /*009a*/ 	.short	(.L_49 - .L_48)


	//   ....[0]....
.L_48:
        /*009c*/ 	.word	0x00000004


	//----- nvinfo : EIATTR_RESERVED_SMEM_USED
	.align		4
.L_49:
        /*00a0*/ 	.byte	0x01, 0x41
	.zero		2


	//----- nvinfo : EIATTR_SPARSE_MMA_MASK
	.align		4
        /*00a4*/ 	.byte	0x03, 0x50
        /*00a6*/ 	.short	0x0000


	//----- nvinfo : EIATTR_TCGEN05_1CTA_USED
	.align		4
        /*00a8*/ 	.byte	0x01, 0x51
	.zero		2


	//----- nvinfo : EIATTR_MAXREG_COUNT
	.align		4
        /*00ac*/ 	.byte	0x03, 0x1b
        /*00ae*/ 	.short	0x00ff


	//----- nvinfo : EIATTR_NUM_BARRIERS
	.align		4
        /*00b0*/ 	.byte	0x02, 0x4c
        /*00b2*/ 	.byte	0x09
	.zero		1


	//----- nvinfo : EIATTR_INT_WARP_WIDE_INSTR_OFFSETS
	.align		4
        /*00b4*/ 	.byte	0x04, 0x31
        /*00b6*/ 	.short	(.L_51 - .L_50)


	//   ....[0]....
.L_50:
        /*00b8*/ 	.word	0x00005390


	//   ....[1]....
        /*00bc*/ 	.word	0x000053b0


	//----- nvinfo : EIATTR_COOP_GROUP_MASK_REGIDS
	.align		4
.L_51:
        /*00c0*/ 	.byte	0x04, 0x29
        /*00c2*/ 	.short	(.L_53 - .L_52)


	//   ....[0]....
.L_52:
        /*00c4*/ 	.word	0xffffffff


	//   ....[1]....
        /*00c8*/ 	.word	0xffffffff


	//   ....[2]....
        /*00cc*/ 	.word	0xffffffff


	//   ....[3]....
        /*00d0*/ 	.word	0xffffffff


	//   ....[4]....
        /*00d4*/ 	.word	0xffffffff


	//   ....[5]....
        /*00d8*/ 	.word	0xffffffff


	//   ....[6]....
        /*00dc*/ 	.word	0xffffffff


	//   ....[7]....
        /*00e0*/ 	.word	0xffffffff


	//   ....[8]....
        /*00e4*/ 	.word	0xffffffff


	//   ....[9]....
        /*00e8*/ 	.word	0xffffffff


	//   ....[10]....
        /*00ec*/ 	.word	0xffffffff


	//   ....[11]....
        /*00f0*/ 	.word	0xffffffff


	//   ....[12]....
        /*00f4*/ 	.word	0xffffffff


	//----- nvinfo : EIATTR_COOP_GROUP_INSTR_OFFSETS
	.align		4
.L_53:
        /*00f8*/ 	.byte	0x04, 0x28
        /*00fa*/ 	.short	(.L_55 - .L_54)


	//   ....[0]....
.L_54:
        /*00fc*/ 	.word	0x00000030


	//   ....[1]....
        /*0100*/ 	.word	0x00000500


	//   ....[2]....
        /*0104*/ 	.word	0x000007c0


	//   ....[3]....
        /*0108*/ 	.word	0x00000c50


	//   ....[4]....
        /*010c*/ 	.word	0x00000ce0


	//   ....[5]....
        /*0110*/ 	.word	0x000012d0


	//   ....[6]....
        /*0114*/ 	.word	0x000012f0


	//   ....[7]....
        /*0118*/ 	.word	0x00001310


	//   ....[8]....
        /*011c*/ 	.word	0x00001560


	//   ....[9]....
        /*0120*/ 	.word	0x00001590


	//   ....[10]....
        /*0124*/ 	.word	0x000015b0


	//   ....[11]....
        /*0128*/ 	.word	0x000052b0


	//   ....[12]....
        /*012c*/ 	.word	0x00005470


	//----- nvinfo : EIATTR_VRC_CTA_INIT_COUNT
	.align		4
.L_55:
        /*0130*/ 	.byte	0x02, 0x4a
        /*0132*/ 	.byte	0x80
	.zero		1


	//----- nvinfo : EIATTR_MBARRIER_INSTR_OFFSETS
	.align		4
        /*0134*/ 	.byte	0x04, 0x39
        /*0136*/ 	.short	(.L_57 - .L_56)


	//   ....[0]....
.L_56:
        /*0138*/ 	.word	0x00000330
        /*013c*/ 	.word	0x000000ff
        /*0140*/ 	.word	0x00036c00
        /*0144*/ 	.short	0x0100
        /*0146*/ 	.byte	0x05
	.zero		1


	//   ....[1]....
        /*0148*/ 	.word	0x00000340
        /*014c*/ 	.word	0x000000ff
        /*0150*/ 	.word	0x00036c38
        /*0154*/ 	.short	0x0100
        /*0156*/ 	.byte	0x05
	.zero		1


	//   ....[2]....
        /*0158*/ 	.word	0x00000350
        /*015c*/ 	.word	0x000000ff
        /*0160*/ 	.word	0x00036c70
        /*0164*/ 	.short	0x0100
        /*0166*/ 	.byte	0x05
	.zero		1


	//   ....[3]....
        /*0168*/ 	.word	0x00000360
        /*016c*/ 	.word	0x000000ff
        /*0170*/ 	.word	0x00036c08
        /*0174*/ 	.short	0x0100
        /*0176*/ 	.byte	0x05
	.zero		1


	//   ....[4]....
        /*0178*/ 	.word	0x00000370
        /*017c*/ 	.word	0x000000ff
        /*0180*/ 	.word	0x00036c40
        /*0184*/ 	.short	0x0100
        /*0186*/ 	.byte	0x05
	.zero		1


	//   ....[5]....
        /*0188*/ 	.word	0x00000380
        /*018c*/ 	.word	0x000000ff
        /*0190*/ 	.word	0x00036c78
        /*0194*/ 	.short	0x0100
        /*0196*/ 	.byte	0x05
	.zero		1


	//   ....[6]....
        /*0198*/ 	.word	0x00000390
        /*019c*/ 	.word	0x000000ff
        /*01a0*/ 	.word	0x00036c10
        /*01a4*/ 	.short	0x0100
        /*01a6*/ 	.byte	0x05
	.zero		1


	//   ....[7]....
        /*01a8*/ 	.word	0x000003a0
        /*01ac*/ 	.word	0x000000ff
        /*01b0*/ 	.word	0x00036c48
        /*01b4*/ 	.short	0x0100
        /*01b6*/ 	.byte	0x05
	.zero		1


	//   ....[8]....
        /*01b8*/ 	.word	0x000003b0
        /*01bc*/ 	.word	0x000000ff
        /*01c0*/ 	.word	0x00036c80
        /*01c4*/ 	.short	0x0100
        /*01c6*/ 	.byte	0x05
	.zero		1


	//   ....[9]....
        /*01c8*/ 	.word	0x000003c0
        /*01cc*/ 	.word	0x000000ff
        /*01d0*/ 	.word	0x00036c18
        /*01d4*/ 	.short	0x0100
        /*01d6*/ 	.byte	0x05
	.zero		1


	//   ....[10]....
        /*01d8*/ 	.word	0x000003d0
        /*01dc*/ 	.word	0x000000ff
        /*01e0*/ 	.word	0x00036c50
        /*01e4*/ 	.short	0x0100
        /*01e6*/ 	.byte	0x05
	.zero		1


	//   ....[11]....
        /*01e8*/ 	.word	0x000003e0
        /*01ec*/ 	.word	0x000000ff
        /*01f0*/ 	.word	0x00036c88
        /*01f4*/ 	.short	0x0100
        /*01f6*/ 	.byte	0x05
	.zero		1


	//   ....[12]....
        /*01f8*/ 	.word	0x000003f0
        /*01fc*/ 	.word	0x000000ff
        /*0200*/ 	.word	0x00036c20
        /*0204*/ 	.short	0x0100
        /*0206*/ 	.byte	0x05
	.zero		1


	//   ....[13]....
        /*0208*/ 	.word	0x00000400
        /*020c*/ 	.word	0x000000ff
        /*0210*/ 	.word	0x00036c58
        /*0214*/ 	.short	0x0100
        /*0216*/ 	.byte	0x05
	.zero		1


	//   ....[14]....
        /*0218*/ 	.word	0x00000410
        /*021c*/ 	.word	0x000000ff
        /*0220*/ 	.word	0x00036c90
        /*0224*/ 	.short	0x0100
        /*0226*/ 	.byte	0x05
	.zero		1


	//   ....[15]....
        /*0228*/ 	.word	0x00000420
        /*022c*/ 	.word	0x000000ff
        /*0230*/ 	.word	0x00036c28
        /*0234*/ 	.short	0x0100
        /*0236*/ 	.byte	0x05
	.zero		1


	//   ....[16]....
        /*0238*/ 	.word	0x00000430
        /*023c*/ 	.word	0x000000ff
        /*0240*/ 	.word	0x00036c60
        /*0244*/ 	.short	0x0100
        /*0246*/ 	.byte	0x05
	.zero		1


	//   ....[17]....
        /*0248*/ 	.word	0x00000440
        /*024c*/ 	.word	0x000000ff
        /*0250*/ 	.word	0x00036c98
        /*0254*/ 	.short	0x0100
        /*0256*/ 	.byte	0x05
	.zero		1


	//   ....[18]....
        /*0258*/ 	.word	0x00000450
        /*025c*/ 	.word	0x000000ff
        /*0260*/ 	.word	0x00036c30
        /*0264*/ 	.short	0x0100
        /*0266*/ 	.byte	0x05
	.zero		1


	//   ....[19]....
        /*0268*/ 	.word	0x00000460
        /*026c*/ 	.word	0x000000ff
        /*0270*/ 	.word	0x00036c68
        /*0274*/ 	.short	0x0100
        /*0276*/ 	.byte	0x05
	.zero		1


	//   ....[20]....
        /*0278*/ 	.word	0x00000470
        /*027c*/ 	.word	0x000000ff
        /*0280*/ 	.word	0x00036ca0
        /*0284*/ 	.short	0x0100
        /*0286*/ 	.byte	0x05
	.zero		1


	//   ....[21]....
        /*0288*/ 	.word	0x00000480
        /*028c*/ 	.word	0x000000ff
        /*0290*/ 	.word	0x00036ca8
        /*0294*/ 	.short	0x0100
        /*0296*/ 	.byte	0x05
	.zero		1


	//   ....[22]....
        /*0298*/ 	.word	0x00000490
        /*029c*/ 	.word	0x000000ff
        /*02a0*/ 	.word	0x00036cb8
        /*02a4*/ 	.short	0x0100
        /*02a6*/ 	.byte	0x05
	.zero		1


	//   ....[23]....
        /*02a8*/ 	.word	0x000004a0
        /*02ac*/ 	.word	0x000000ff
        /*02b0*/ 	.word	0x00036cb0
        /*02b4*/ 	.short	0x0100
        /*02b6*/ 	.byte	0x05
	.zero		1


	//   ....[24]....
        /*02b8*/ 	.word	0x000004b0
        /*02bc*/ 	.word	0x000000ff
        /*02c0*/ 	.word	0x00036cc0
        /*02c4*/ 	.short	0x0100
        /*02c6*/ 	.byte	0x05
	.zero		1


	//   ....[25]....
        /*02c8*/ 	.word	0x00000ad0
        /*02cc*/ 	.word	0x00000006
        /*02d0*/ 	.word	0x00036c00
        /*02d4*/ 	.short	0x010a
        /*02d6*/ 	.byte	0xff
	.zero		1


	//   ....[26]....
        /*02d8*/ 	.word	0x00000d50
        /*02dc*/ 	.word	0x00000004
        /*02e0*/ 	.word	0x00000000
        /*02e4*/ 	.short	0x0101
        /*02e6*/ 	.byte	0xff
	.zero		1


	//   ....[27]....
        /*02e8*/ 	.word	0x00000d60
        /*02ec*/ 	.word	0x00000002
        /*02f0*/ 	.word	0x00036c00
        /*02f4*/ 	.short	0x010a
        /*02f6*/ 	.byte	0xff
	.zero		1


	//   ....[28]....
        /*02f8*/ 	.word	0x00000e00
        /*02fc*/ 	.word	0x00000002
        /*0300*/ 	.word	0x00000000
        /*0304*/ 	.short	0x0101
        /*0306*/ 	.byte	0xff
	.zero		1


	//   ....[29]....
        /*0308*/ 	.word	0x00001120
        /*030c*/ 	.word	0x00000000
        /*0310*/ 	.word	0x00036cb8
        /*0314*/ 	.short	0x010a
        /*0316*/ 	.byte	0x08
	.zero		1


	//   ....[30]....
        /*0318*/ 	.word	0x000011c0
        /*031c*/ 	.word	0x000000ff
        /*0320*/ 	.word	0x00036c70
        /*0324*/ 	.short	0x010a
        /*0326*/ 	.byte	0x0d
	.zero		1


	//   ....[31]....
        /*0328*/ 	.word	0x00001530
        /*032c*/ 	.word	0x000000ff
        /*0330*/ 	.word	0x00036c70
        /*0334*/ 	.short	0x010a
        /*0336*/ 	.byte	0x09
	.zero		1


	//   ....[32]....
        /*0338*/ 	.word	0x00001b50
        /*033c*/ 	.word	0x00000022
        /*0340*/ 	.word	0x00000038
        /*0344*/ 	.short	0x010a
        /*0346*/ 	.byte	0xff
	.zero		1


	//   ....[33]....
        /*0348*/ 	.word	0x00002060
        /*034c*/ 	.word	0x00000023
        /*0350*/ 	.word	0x00000038
        /*0354*/ 	.short	0x010a
        /*0356*/ 	.byte	0xff
	.zero		1


	//   ....[34]....
        /*0358*/ 	.word	0x00002280
        /*035c*/ 	.word	0x0000000d
        /*0360*/ 	.word	0x00000038
        /*0364*/ 	.short	0x010a
        /*0366*/ 	.byte	0xff
	.zero		1


	//   ....[35]....
        /*0368*/ 	.word	0x00002470
        /*036c*/ 	.word	0x00000009
        /*0370*/ 	.word	0x00000038
        /*0374*/ 	.short	0x010a
        /*0376*/ 	.byte	0xff
	.zero		1


	//   ....[36]....
        /*0378*/ 	.word	0x00002660
        /*037c*/ 	.word	0x0000000c
        /*0380*/ 	.word	0x00000038
        /*0384*/ 	.short	0x010a
        /*0386*/ 	.byte	0xff
	.zero		1


	//   ....[37]....
        /*0388*/ 	.word	0x00002980
        /*038c*/ 	.word	0x00000009
        /*0390*/ 	.word	0x00000038
        /*0394*/ 	.short	0x010a
        /*0396*/ 	.byte	0xff
	.zero		1


	//   ....[38]....
        /*0398*/ 	.word	0x00002b80
        /*039c*/ 	.word	0x0000001d
        /*03a0*/ 	.word	0x00000038
        /*03a4*/ 	.short	0x010a
        /*03a6*/ 	.byte	0xff
	.zero		1


	//   ....[39]....
        /*03a8*/ 	.word	0x00002d80
        /*03ac*/ 	.word	0x00000009
        /*03b0*/ 	.word	0x00000038
        /*03b4*/ 	.short	0x010a
        /*03b6*/ 	.byte	0xff
	.zero		1


	//   ....[40]....
        /*03b8*/ 	.word	0x00002f70
        /*03bc*/ 	.word	0x0000000c
        /*03c0*/ 	.word	0x00000038
        /*03c4*/ 	.short	0x010a
        /*03c6*/ 	.byte	0xff
	.zero		1


	//   ....[41]....
        /*03c8*/ 	.word	0x00003290
        /*03cc*/ 	.word	0x00000009
        /*03d0*/ 	.word	0x00000038
        /*03d4*/ 	.short	0x010a
        /*03d6*/ 	.byte	0xff
	.zero		1


	//   ....[42]....
        /*03d8*/ 	.word	0x00003490
        /*03dc*/ 	.word	0x0000001d
        /*03e0*/ 	.word	0x00000038
        /*03e4*/ 	.short	0x010a
        /*03e6*/ 	.byte	0xff
	.zero		1


	//   ....[43]....
        /*03e8*/ 	.word	0x00003690
        /*03ec*/ 	.word	0x00000009
        /*03f0*/ 	.word	0x00000038
        /*03f4*/ 	.short	0x010a
        /*03f6*/ 	.byte	0xff
	.zero		1


	//   ....[44]....
        /*03f8*/ 	.word	0x00003870
        /*03fc*/ 	.word	0x0000000c
        /*0400*/ 	.word	0x00000038
        /*0404*/ 	.short	0x010a
        /*0406*/ 	.byte	0xff
	.zero		1


	//   ....[45]....
        /*0408*/ 	.word	0x00003ba0
        /*040c*/ 	.word	0x0000001f
        /*0410*/ 	.word	0x00000038
        /*0414*/ 	.short	0x010a
        /*0416*/ 	.byte	0xff
	.zero		1


	//   ....[46]....
        /*0418*/ 	.word	0x00003db0
        /*041c*/ 	.word	0x00000007
        /*0420*/ 	.word	0x00000038
        /*0424*/ 	.short	0x010a
        /*0426*/ 	.byte	0xff
	.zero		1


	//   ....[47]....
        /*0428*/ 	.word	0x00003f70
        /*042c*/ 	.word	0x00000003
        /*0430*/ 	.word	0x00000038
        /*0434*/ 	.short	0x010a
        /*0436*/ 	.byte	0xff
	.zero		1


	//   ....[48]....
        /*0438*/ 	.word	0x00004530
        /*043c*/ 	.word	0x00000003
        /*0440*/ 	.word	0x00036ca8
        /*0444*/ 	.short	0x010a
        /*0446*/ 	.byte	0xff
	.zero		1


	//   ....[49]....
        /*0448*/ 	.word	0x00005110
        /*044c*/ 	.word	0x00000003
        /*0450*/ 	.word	0x00000000
        /*0454*/ 	.short	0x0101
        /*0456*/ 	.byte	0xff
	.zero		1


	//   ....[50]....
        /*0458*/ 	.word	0x000054a0
        /*045c*/ 	.word	0x00000006
        /*0460*/ 	.word	0x00036c00
        /*0464*/ 	.short	0x010a
        /*0466*/ 	.byte	0xff
	.zero		1


	//   ....[51]....
        /*0468*/ 	.word	0x00005500
        /*046c*/ 	.word	0x00000002
        /*0470*/ 	.word	0x00036c00
        /*0474*/ 	.short	0x010a
        /*0476*/ 	.byte	0xff
	.zero		1


	//   ....[52]....
        /*0478*/ 	.word	0x00005580
        /*047c*/ 	.word	0x00000000
        /*0480*/ 	.word	0x00036cb8
        /*0484*/ 	.short	0x010a
        /*0486*/ 	.byte	0xff
	.zero		1


	//   ....[53]....
        /*0488*/ 	.word	0x000055f0
        /*048c*/ 	.word	0x00000002
        /*0490*/ 	.word	0x00036c70
        /*0494*/ 	.short	0x010a
        /*0496*/ 	.byte	0xff
	.zero		1


	//   ....[54]....
        /*0498*/ 	.word	0x00005660
        /*049c*/ 	.word	0x00000000
        /*04a0*/ 	.word	0x00036c70
        /*04a4*/ 	.short	0x010a
        /*04a6*/ 	.byte	0xff
	.zero		1


	//   ....[55]....
        /*04a8*/ 	.word	0x000056d0
        /*04ac*/ 	.word	0x00000022
        /*04b0*/ 	.word	0x00000038
        /*04b4*/ 	.short	0x010a
        /*04b6*/ 	.byte	0xff
	.zero		1


	//   ....[56]....
        /*04b8*/ 	.word	0x00005730
        /*04bc*/ 	.word	0x00000023
        /*04c0*/ 	.word	0x00000038
        /*04c4*/ 	.short	0x010a
        /*04c6*/ 	.byte	0xff
	.zero		1


	//   ....[57]....
        /*04c8*/ 	.word	0x00005790
        /*04cc*/ 	.word	0x0000000d
        /*04d0*/ 	.word	0x00000038
        /*04d4*/ 	.short	0x010a
        /*04d6*/ 	.byte	0xff
	.zero		1


	//   ....[58]....
        /*04d8*/ 	.word	0x000057f0
        /*04dc*/ 	.word	0x00000009
        /*04e0*/ 	.word	0x00000038
        /*04e4*/ 	.short	0x010a
        /*04e6*/ 	.byte	0xff
	.zero		1


	//   ....[59]....
        /*04e8*/ 	.word	0x00005860
        /*04ec*/ 	.word	0x0000000c
        /*04f0*/ 	.word	0x00000038
        /*04f4*/ 	.short	0x010a
        /*04f6*/ 	.byte	0xff
	.zero		1


	//   ....[60]....
        /*04f8*/ 	.word	0x000058c0
        /*04fc*/ 	.word	0x00000009
        /*0500*/ 	.word	0x00000038
        /*0504*/ 	.short	0x010a
        /*0506*/ 	.byte	0xff
	.zero		1


	//   ....[61]....
        /*0508*/ 	.word	0x00005930
        /*050c*/ 	.word	0x0000001d
        /*0510*/ 	.word	0x00000038
        /*0514*/ 	.short	0x010a
        /*0516*/ 	.byte	0xff
	.zero		1


	//   ....[62]....
        /*0518*/ 	.word	0x000059a0
        /*051c*/ 	.word	0x00000009
        /*0520*/ 	.word	0x00000038
        /*0524*/ 	.short	0x010a
        /*0526*/ 	.byte	0xff
	.zero		1


	//   ....[63]....
        /*0528*/ 	.word	0x00005a10
        /*052c*/ 	.word	0x0000000c
        /*0530*/ 	.word	0x00000038
        /*0534*/ 	.short	0x010a
        /*0536*/ 	.byte	0xff
	.zero		1


	//   ....[64]....
        /*0538*/ 	.word	0x00005a70
        /*053c*/ 	.word	0x00000009
        /*0540*/ 	.word	0x00000038
        /*0544*/ 	.short	0x010a
        /*0546*/ 	.byte	0xff
	.zero		1


	//   ....[65]....
        /*0548*/ 	.word	0x00005ae0
        /*054c*/ 	.word	0x0000001d
        /*0550*/ 	.word	0x00000038
        /*0554*/ 	.short	0x010a
        /*0556*/ 	.byte	0xff
	.zero		1


	//   ....[66]....
        /*0558*/ 	.word	0x00005b50
        /*055c*/ 	.word	0x00000009
        /*0560*/ 	.word	0x00000038
        /*0564*/ 	.short	0x010a
        /*0566*/ 	.byte	0xff
	.zero		1


	//   ....[67]....
        /*0568*/ 	.word	0x00005bc0
        /*056c*/ 	.word	0x0000000c
        /*0570*/ 	.word	0x00000038
        /*0574*/ 	.short	0x010a
        /*0576*/ 	.byte	0xff
	.zero		1


	//   ....[68]....
        /*0578*/ 	.word	0x00005c30
        /*057c*/ 	.word	0x0000001f
        /*0580*/ 	.word	0x00000038
        /*0584*/ 	.short	0x010a
        /*0586*/ 	.byte	0xff
	.zero		1


	//   ....[69]....
        /*0588*/ 	.word	0x00005ca0
        /*058c*/ 	.word	0x00000007
        /*0590*/ 	.word	0x00000038
        /*0594*/ 	.short	0x010a
        /*0596*/ 	.byte	0xff
	.zero		1


	//   ....[70]....
        /*0598*/ 	.word	0x00005d10
        /*059c*/ 	.word	0x00000003
        /*05a0*/ 	.word	0x00000038
        /*05a4*/ 	.short	0x010a
        /*05a6*/ 	.byte	0xff
	.zero		1


	//   ....[71]....
        /*05a8*/ 	.word	0x00005d70
        /*05ac*/ 	.word	0x00000003
        /*05b0*/ 	.word	0x00036ca8
        /*05b4*/ 	.short	0x010a
        /*05b6*/ 	.byte	0xff
	.zero		1


	//----- nvinfo : EIATTR_NUM_MBARRIERS
	.align		4
.L_57:
        /*05b8*/ 	.byte	0x03, 0x38
        /*05ba*/ 	.short	0x0019


	//----- nvinfo : EIATTR_EXIT_INSTR_OFFSETS
	.align		4
        /*05bc*/ 	.byte	0x04, 0x1c
        /*05be*/ 	.short	(.L_59 - .L_58)


	//   ....[0]....
.L_58:
        /*05c0*/ 	.word	0x000008c0


	//   ....[1]....
        /*05c4*/ 	.word	0x00000e50


	//   ....[2]....
        /*05c8*/ 	.word	0x00000f30


	//   ....[3]....
        /*05cc*/ 	.word	0x000018b0


	//   ....[4]....
        /*05d0*/ 	.word	0x00001920


	//   ....[5]....
        /*05d4*/ 	.word	0x00004140


	//   ....[6]....
        /*05d8*/ 	.word	0x000041a0


	//   ....[7]....
        /*05dc*/ 	.word	0x00005290


	//   ....[8]....
        /*05e0*/ 	.word	0x00005480


	//----- nvinfo : EIATTR_MAX_THREADS
	.align		4
.L_59:
        /*05e4*/ 	.byte	0x04, 0x05
        /*05e6*/ 	.short	(.L_61 - .L_60)
.L_60:
        /*05e8*/ 	.word	0x00000100
        /*05ec*/ 	.word	0x00000001
        /*05f0*/ 	.word	0x00000001


	//----- nvinfo : EIATTR_CRS_STACK_SIZE
	.align		4
.L_61:
        /*05f4*/ 	.byte	0x04, 0x1e
        /*05f6*/ 	.short	(.L_63 - .L_62)
.L_62:
        /*05f8*/ 	.word	0x00000000


	//----- nvinfo : EIATTR_CBANK_PARAM_SIZE
	.align		4
.L_63:
        /*05fc*/ 	.byte	0x03, 0x19
        /*05fe*/ 	.short	0x02c0


	//----- nvinfo : EIATTR_PARAM_CBANK
	.align		4
        /*0600*/ 	.byte	0x04, 0x0a
        /*0602*/ 	.short	(.L_65 - .L_64)
	.align		4
.L_64:
        /*0604*/ 	.word	index@(.nv.constant0._ZN9deep_gemm24sm100_fp8_gemm_1d1d_implILN4cute4UMMA5MajorE0ELS3_0ELj0ELj7168ELj2048ELj128ELj96ELj128ELj64ELj128ELj128ELj64ELj7ELj128ELj128ELj1ELb0ELj150ELNS_8GemmTypeE1ELb0EN7cutlass10bfloat16_tENS_16EpilogueIdentityEEEvPijjj14CUtensorMap_stS9_S9_S9_S9_)
        /*0608*/ 	.short	0x0380
        /*060a*/ 	.short	0x02c0


	//----- nvinfo : EIATTR_SW_WAR
	.align		4
.L_65:
        /*060c*/ 	.byte	0x04, 0x36
        /*060e*/ 	.short	(.L_67 - .L_66)
.L_66:
        /*0610*/ 	.word	0x00000008
.L_67:


//--------------------- .nv.compat                --------------------------
	.section	.nv.compat,"",@"SHT_CUDA_COMPAT_INFO"
	.align	4
        /*0000*/ 	.byte	0x02, 0x02, 0x02, 0x00, 0x02, 0x05, 0x05, 0x00, 0x02, 0x03, 0x01, 0x00, 0x02, 0x06, 0x01, 0x00


//--------------------- .nv.callgraph             --------------------------
	.section	.nv.callgraph,"",@"SHT_CUDA_CALLGRAPH"
	.align	4
	.sectionentsize	8
	.align		4
        /*0000*/ 	.word	0x00000000
	.align		4
        /*0004*/ 	.word	0xffffffff
	.align		4
        /*0008*/ 	.word	0x00000000
	.align		4
        /*000c*/ 	.word	0xfffffffe
	.align		4
        /*0010*/ 	.word	0x00000000
	.align		4
        /*0014*/ 	.word	0xfffffffd
	.align		4
        /*0018*/ 	.word	0x00000000
	.align		4
        /*001c*/ 	.word	0xfffffffc


//--------------------- .nv.constant4             --------------------------
	.section	.nv.constant4,"a",@progbits
	.align	8
	.align		8
.nv.constant4:
        /*0000*/ 	.dword	_ZN47_INTERNAL_153a42e7_9_kernel_cu_4bb2f161_28915134cuda3std3__45__cpo5beginE
	.align		8
        /*0008*/ 	.dword	_ZN47_INTERNAL_153a42e7_9_kernel_cu_4bb2f161_28915134cuda3std3__45__cpo3endE
	.align		8
        /*0010*/ 	.dword	_ZN47_INTERNAL_153a42e7_9_kernel_cu_4bb2f161_28915134cuda3std3__45__cpo6cbeginE
	.align		8
        /*0018*/ 	.dword	_ZN47_INTERNAL_153a42e7_9_kernel_cu_4bb2f161_28915134cuda3std3__45__cpo4cendE
	.align		8
        /*0020*/ 	.dword	_ZN47_INTERNAL_153a42e7_9_kernel_cu_4bb2f161_28915134cuda3std3__449_GLOBAL__N__153a42e7_9_kernel_cu_4bb2f161_28915136ignoreE
	.align		8
        /*0028*/ 	.dword	_ZN47_INTERNAL_153a42e7_9_kernel_cu_4bb2f161_28915134cuda3std3__419piecewise_constructE
	.align		8
        /*0030*/ 	.dword	_ZN47_INTERNAL_153a42e7_9_kernel_cu_4bb2f161_28915134cuda3std3__48in_placeE
	.align		8
        /*0038*/ 	.dword	_ZN47_INTERNAL_153a42e7_9_kernel_cu_4bb2f161_28915134cuda3std6ranges3__45__cpo4swapE
	.align		8
        /*0040*/ 	.dword	_ZN47_INTERNAL_153a42e7_9_kernel_cu_4bb2f161_28915134cuda3std6ranges3__45__cpo9iter_moveE
	.align		8
        /*0048*/ 	.dword	_ZN47_INTERNAL_153a42e7_9_kernel_cu_4bb2f161_28915134cute7productE
	.align		8
        /*0050*/ 	.dword	_ZN47_INTERNAL_153a42e7_9_kernel_cu_4bb2f161_28915134cute1_E


//--------------------- .text._ZN9deep_gemm24sm100_fp8_gemm_1d1d_implILN4cute4UMMA5MajorE0ELS3_0ELj0ELj7168ELj2048ELj128ELj96ELj128ELj64ELj128ELj128ELj64ELj7ELj128ELj128ELj1ELb0ELj150ELNS_8GemmTypeE1ELb0EN7cutlass10bfloat16_tENS_16EpilogueIdentityEEEvPijjj14CUtensorMap_stS9_S9_S9_S9_ --------------------------
	.section	.text._ZN9deep_gemm24sm100_fp8_gemm_1d1d_implILN4cute4UMMA5MajorE0ELS3_0ELj0ELj7168ELj2048ELj128ELj96ELj128ELj64ELj128ELj128ELj64ELj7ELj128ELj128ELj1ELb0ELj150ELNS_8GemmTypeE1ELb0EN7cutlass10bfloat16_tENS_16EpilogueIdentityEEEvPijjj14CUtensorMap_stS9_S9_S9_S9_,"ax",@progbits
	.align	128
        .global         _ZN9deep_gemm24sm100_fp8_gemm_1d1d_implILN4cute4UMMA5MajorE0ELS3_0ELj0ELj7168ELj2048ELj128ELj96ELj128ELj64ELj128ELj128ELj64ELj7ELj128ELj128ELj1ELb0ELj150ELNS_8GemmTypeE1ELb0EN7cutlass10bfloat16_tENS_16EpilogueIdentityEEEvPijjj14CUtensorMap_stS9_S9_S9_S9_
        .type           _ZN9deep_gemm24sm100_fp8_gemm_1d1d_implILN4cute4UMMA5MajorE0ELS3_0ELj0ELj7168ELj2048ELj128ELj96ELj128ELj64ELj128ELj128ELj64ELj7ELj128ELj128ELj1ELb0ELj150ELNS_8GemmTypeE1ELb0EN7cutlass10bfloat16_tENS_16EpilogueIdentityEEEvPijjj14CUtensorMap_stS9_S9_S9_S9_,@function
        .size           _ZN9deep_gemm24sm100_fp8_gemm_1d1d_implILN4cute4UMMA5MajorE0ELS3_0ELj0ELj7168ELj2048ELj128ELj96ELj128ELj64ELj128ELj128ELj64ELj7ELj128ELj128ELj1ELb0ELj150ELNS_8GemmTypeE1ELb0EN7cutlass10bfloat16_tENS_16EpilogueIdentityEEEvPijjj14CUtensorMap_stS9_S9_S9_S9_,(.L_x_107 - _ZN9deep_gemm24sm100_fp8_gemm_1d1d_implILN4cute4UMMA5MajorE0ELS3_0ELj0ELj7168ELj2048ELj128ELj96ELj128ELj64ELj128ELj128ELj64ELj7ELj128ELj128ELj1ELb0ELj150ELNS_8GemmTypeE1ELb0EN7cutlass10bfloat16_tENS_16EpilogueIdentityEEEvPijjj14CUtensorMap_stS9_S9_S9_S9_)
        .other          _ZN9deep_gemm24sm100_fp8_gemm_1d1d_implILN4cute4UMMA5MajorE0ELS3_0ELj0ELj7168ELj2048ELj128ELj96ELj128ELj64ELj128ELj128ELj64ELj7ELj128ELj128ELj1ELb0ELj150ELNS_8GemmTypeE1ELb0EN7cutlass10bfloat16_tENS_16EpilogueIdentityEEEvPijjj14CUtensorMap_stS9_S9_S9_S9_,@"STO_CUDA_ENTRY STV_DEFAULT"
_ZN9deep_gemm24sm100_fp8_gemm_1d1d_implILN4cute4UMMA5MajorE0ELS3_0ELj0ELj7168ELj2048ELj128ELj96ELj128ELj64ELj128ELj128ELj64ELj7ELj128ELj128ELj1ELb0ELj150ELNS_8GemmTypeE1ELb0EN7cutlass10bfloat16_tENS_16EpilogueIdentityEEEvPijjj14CUtensorMap_stS9_S9_S9_S9_:
.text._ZN9deep_gemm24sm100_fp8_gemm_1d1d_implILN4cute4UMMA5MajorE0ELS3_0ELj0ELj7168ELj2048ELj128ELj96ELj128ELj64ELj128ELj128ELj64ELj7ELj128ELj128ELj1ELb0ELj150ELNS_8GemmTypeE1ELb0EN7cutlass10bfloat16_tENS_16EpilogueIdentityEEEvPijjj14CUtensorMap_stS9_S9_S9_S9_:
[----:B------:R-:W1:Y:S01]  /*0000*/  LDC R1, c[0x0][0x37c] ;  /* 0x0000df00ff017b82 */ /* 0x000e620000000800 */
[----:B------:R-:W2:Y:S02]  /*0010*/  S2R R0, SR_TID.X ;  /* 0x0000000000007919 */ /* 0x000ea40000002100 */
[----:B--2---:R-:W-:-:S05]  /*0020*/  SHF.R.U32.HI R0, RZ, 0x5, R0 ;  /* 0x00000005ff007819 */ /* 0x004fca0000011600 */
[----:B------:R-:W2:Y:S02]  /*0030*/  SHFL.IDX PT, R21, R0, RZ, 0x1f ;  /* 0x00001fff00157589 */ /* 0x000ea400000e0000 */
[----:B--2---:R-:W-:-:S13]  /*0040*/  ISETP.NE.AND P0, PT, R21, 0x2, PT ;  /* 0x000000021500780c */ /* 0x004fda0003f05270 */
[----:B-1----:R-:W-:Y:S05]  /*0050*/  @!P0 BRA `(.L_x_0) ;  /* 0x0000000400248947 */ /* 0x002fea0003800000 */
[----:B------:R-:W-:-:S13]  /*0060*/  ISETP.NE.AND P0, PT, R21, 0x1, PT ;  /* 0x000000011500780c */ /* 0x000fda0003f05270 */
[----:B------:R-:W-:Y:S05]  /*0070*/  @!P0 BRA `(.L_x_1) ;  /* 0x0000000000608947 */ /* 0x000fea0003800000 */
[----:B------:R-:W-:-:S13]  /*0080*/  ISETP.NE.AND P0, PT, R21, RZ, PT ;  /* 0x000000ff1500720c */ /* 0x000fda0003f05270 */
[----:B------:R-:W-:Y:S05]  /*0090*/  @P0 BRA `(.L_x_2) ;  /* 0x0000000400cc0947 */ /* 0x000fea0003800000 */
[----:B------:R-:W-:Y:S01]  /*00a0*/  ELECT P0, URZ, PT ;  /* 0x0000000000ff782f */ /* 0x000fe20003800000 */
[----:B------:R-:W-:-:S12]  /*00b0*/  BSSY.RECONVERGENT B0, `(.L_x_3) ;  /* 0x0000013000007945 */ /* 0x000fd80003800200 */
[----:B------:R-:W-:Y:S05]  /*00c0*/  @!P0 BRA `(.L_x_4) ;  /* 0x0000000000448947 */ /* 0x000fea0003800000 */
[----:B------:R-:W1:Y:S02]  /*00d0*/  LDCU.64 UR4, c[0x0][0x348] ;  /* 0x00006900ff0477ac */ /* 0x000e640008000a00 */
[----:B-1----:R-:W-:Y:S02]  /*00e0*/  UIADD3 UR12, UP4, UPT, UR4, 0x40, URZ ;  /* 0x00000040040c7890 */ /* 0x002fe4000ff9e0ff */
[----:B------:R-:W-:Y:S02]  /*00f0*/  UIADD3 UR10, UP3, UPT, UR4, 0xc0, URZ ;  /* 0x000000c0040a7890 */ /* 0x000fe4000ff7e0ff */
[----:B------:R-:W-:Y:S02]  /*0100*/  UIADD3 UR8, UP2, UPT, UR4, 0x140, URZ ;  /* 0x0000014004087890 */ /* 0x000fe4000ff5e0ff */
[----:B------:R-:W-:Y:S02]  /*0110*/  UIADD3 UR6, UP1, UPT, UR4, 0x1c0, URZ ;  /* 0x000001c004067890 */ /* 0x000fe4000ff3e0ff */
[----:B------:R-:W-:-:S02]  /*0120*/  UIADD3 UR4, UP0, UPT, UR4, 0x240, URZ ;  /* 0x0000024004047890 */ /* 0x000fc4000ff1e0ff */
[----:B------:R-:W-:Y:S02]  /*0130*/  UIADD3.X UR13, UPT, UPT, URZ, UR5, URZ, UP4, !UPT ;  /* 0x00000005ff0d7290 */ /* 0x000fe4000a7fe4ff */
[----:B------:R-:W-:Y:S02]  /*0140*/  UIADD3.X UR11, UPT, UPT, URZ, UR5, URZ, UP3, !UPT ;  /* 0x00000005ff0b7290 */ /* 0x000fe40009ffe4ff */
[----:B------:R-:W-:Y:S02]  /*0150*/  UIADD3.X UR9, UPT, UPT, URZ, UR5, URZ, UP2, !UPT ;  /* 0x00000005ff097290 */ /* 0x000fe400097fe4ff */
[----:B------:R-:W-:Y:S02]  /*0160*/  UIADD3.X UR7, UPT, UPT, URZ, UR5, URZ, UP1, !UPT ;  /* 0x00000005ff077290 */ /* 0x000fe40008ffe4ff */
[----:B------:R-:W-:Y:S01]  /*0170*/  UIADD3.X UR5, UPT, UPT, URZ, UR5, URZ, UP0, !UPT ;  /* 0x00000005ff057290 */ /* 0x000fe200087fe4ff */
[----:B------:R1:W-:Y:S02]  /*0180*/  UTMACCTL.PF [UR12] ;  /* 0x000000000c0079b9 */ /* 0x0003e40008040000 */
[----:B------:R1:W-:Y:S02]  /*0190*/  UTMACCTL.PF [UR10] ;  /* 0x000000000a0079b9 */ /* 0x0003e40008040000 */
[----:B------:R1:W-:Y:S02]  /*01a0*/  UTMACCTL.PF [UR8] ;  /* 0x00000000080079b9 */ /* 0x0003e40008040000 */
[----:B------:R1:W-:Y:S02]  /*01b0*/  UTMACCTL.PF [UR6] ;  /* 0x00000000060079b9 */ /* 0x0003e40008040000 */
[----:B------:R1:W-:Y:S02]  /*01c0*/  UTMACCTL.PF [UR4] ;  /* 0x00000000040079b9 */ /* 0x0003e40008040000 */
[----:B-1----:R-:W-:Y:S01]  /*01d0*/  NOP ;  /* 0x0000000000007918 */ /* 0x002fe20000000000 */
.L_x_4:
[----:B------:R-:W-:Y:S05]  /*01e0*/  BSYNC.RECONVERGENT B0 ;  /* 0x0000000000007941 */ /* 0x000fea0003800200 */
.L_x_3:
[----:B------:R-:W-:Y:S05]  /*01f0*/  BRA `(.L_x_2) ;  /* 0x0000000400747947 */ /* 0x000fea0003800000 */
.L_x_1:
[----:B------:R-:W-:Y:S01]  /*0200*/  ELECT P0, URZ, PT ;  /* 0x0000000000ff782f */ /* 0x000fe20003800000 */
[----:B------:R-:W-:-:S12]  /*0210*/  BSSY.RECONVERGENT B0, `(.L_x_5) ;  /* 0x000002c000007945 */ /* 0x000fd80003800200 */
[----:B------:R-:W-:Y:S05]  /*0220*/  @!P0 BRA `(.L_x_6) ;  /* 0x0000000000a88947 */ /* 0x000fea0003800000 */
[----:B------:R-:W1:Y:S01]  /*0230*/  S2UR UR5, SR_CgaCtaId ;  /* 0x00000000000579c3 */ /* 0x000e620000008800 */
[----:B------:R-:W-:Y:S01]  /*0240*/  UMOV UR7, 0x400 ;  /* 0x0000040000077882 */ /* 0x000fe20000000000 */
[----:B------:R-:W-:Y:S01]  /*0250*/  UMOV UR6, 0x1 ;  /* 0x0000000100067882 */ /* 0x000fe20000000000 */
[----:B------:R-:W-:Y:S02]  /*0260*/  UMOV UR4, 0x20 ;  /* 0x0000002000047882 */ /* 0x000fe40000000000 */
[----:B------:R-:W-:-:S04]  /*0270*/  UIADD3 UR8, UPT, UPT, -UR4, 0x100000, URZ ;  /* 0x0010000004087890 */ /* 0x000fc8000fffe1ff */
[----:B------:R-:W-:Y:S02]  /*0280*/  USHF.L.U32 UR9, UR8, 0xb, URZ ;  /* 0x0000000b08097899 */ /* 0x000fe400080006ff */
[----:B------:R-:W-:Y:S01]  /*0290*/  USHF.L.U32 UR8, UR8, 0x1, URZ ;  /* 0x0000000108087899 */ /* 0x000fe200080006ff */
[----:B------:R-:W-:Y:S02]  /*02a0*/  UMOV UR4, 0x80 ;  /* 0x0000008000047882 */ /* 0x000fe40000000000 */
[----:B------:R-:W-:-:S04]  /*02b0*/  UIADD3 UR10, UPT, UPT, -UR4, 0x100000, URZ ;  /* 0x00100000040a7890 */ /* 0x000fc8000fffe1ff */
[----:B------:R-:W-:Y:S02]  /*02c0*/  USHF.L.U32 UR11, UR10, 0xb, URZ ;  /* 0x0000000b0a0b7899 */ /* 0x000fe400080006ff */
[----:B------:R-:W-:Y:S02]  /*02d0*/  USHF.L.U32 UR10, UR10, 0x1, URZ ;  /* 0x000000010a0a7899 */ /* 0x000fe400080006ff */
[----:B-1----:R-:W-:Y:S02]  /*02e0*/  ULEA UR5, UR5, UR7, 0x18 ;  /* 0x0000000705057291 */ /* 0x002fe4000f8ec0ff */
[----:B------:R-:W-:-:S04]  /*02f0*/  UIADD3 UR6, UPT, UPT, -UR6, 0x100000, URZ ;  /* 0x0010000006067890 */ /* 0x000fc8000fffe1ff */
[----:B------:R-:W-:Y:S02]  /*0300*/  USHF.L.U32 UR7, UR6, 0xb, URZ ;  /* 0x0000000b06077899 */ /* 0x000fe400080006ff */
[----:B------:R-:W-:Y:S01]  /*0310*/  USHF.L.U32 UR6, UR6, 0x1, URZ ;  /* 0x0000000106067899 */ /* 0x000fe200080006ff */
[----:B------:R-:W1:Y:S11]  /*0320*/  FENCE.VIEW.ASYNC.S ;  /* 0x00000000000073c6 */ /* 0x000e760000000000 */
[----:B-1----:R1:W2:Y:S01]  /*0330*/  SYNCS.EXCH.64 URZ, [UR5+0x36c00], UR6 ;  /* 0x036c000605ff75b2 */ /* 0x0022a20008000100 */
[----:B------:R1:W3:Y:S01]  /*0340*/  SYNCS.EXCH.64 URZ, [UR5+0x36c38], UR6 ;  /* 0x036c380605ff75b2 */ /* 0x0002e20008000100 */
[----:B------:R1:W4:Y:S01]  /*0350*/  SYNCS.EXCH.64 URZ, [UR5+0x36c70], UR8 ;  /* 0x036c700805ff75b2 */ /* 0x0003220008000100 */
[----:B------:R1:W1:Y:S01]  /*0360*/  SYNCS.EXCH.64 URZ, [UR5+0x36c08], UR6 ;  /* 0x036c080605ff75b2 */ /* 0x0002620008000100 */
        /* <DEDUP_REMOVED lines=21> */
[----:B--23--:R-:W-:Y:S01]  /*04c0*/  NOP ;  /* 0x0000000000007918 */ /* 0x00cfe20000000000 */
.L_x_6:
[----:B-1----:R-:W-:Y:S05]  /*04d0*/  BSYNC.RECONVERGENT B0 ;  /* 0x0000000000007941 */ /* 0x002fea0003800200 */
.L_x_5:
[----:B------:R-:W-:Y:S05]  /*04e0*/  BRA `(.L_x_2) ;  /* 0x0000000000b87947 */ /* 0x000fea0003800000 */
.L_x_0:
[----:B------:R-:W1:Y:S01]  /*04f0*/  S2UR UR6, SR_CgaCtaId ;  /* 0x00000000000679c3 */ /* 0x000e620000008800 */
[----:B------:R-:W-:Y:S01]  /*0500*/  NOP ;  /* 0x0000000000007918 */ /* 0x000fe20000000000 */
[----:B------:R-:W-:Y:S01]  /*0510*/  UMOV UR4, 0x40 ;  /* 0x0000004000047882 */ /* 0x000fe20000000000 */
[----:B------:R-:W-:Y:S01]  /*0520*/  UMOV UR5, 0x400 ;  /* 0x0000040000057882 */ /* 0x000fe20000000000 */
[----:B-1----:R-:W-:Y:S02]  /*0530*/  ULEA UR4, UR6, UR4, 0x18 ;  /* 0x0000000406047291 */ /* 0x002fe4000f8ec0ff */
[----:B------:R-:W-:-:S07]  /*0540*/  ULEA UR5, UR6, UR5, 0x18 ;  /* 0x0000000506057291 */ /* 0x000fce000f8ec0ff */
[----:B------:R-:W1:Y:S02]  /*0550*/  LDS.U8 R0, [UR4] ;  /* 0x00000004ff007984 */ /* 0x000e640008000000 */
[----:B-1----:R-:W-:-:S13]  /*0560*/  ISETP.NE.AND P0, PT, R0, RZ, PT ;  /* 0x000000ff0000720c */ /* 0x002fda0003f05270 */
[----:B------:R-:W-:Y:S05]  /*0570*/  @P0 BRA `(.L_x_7) ;  /* 0x00000000007c0947 */ /* 0x000fea0003800000 */
[----:B------:R-:W-:-:S13]  /*0580*/  ELECT P0, URZ, PT ;  /* 0x0000000000ff782f */ /* 0x000fda0003800000 */
[----:B------:R-:W-:Y:S05]  /*0590*/  @!P0 BRA `(.L_x_8) ;  /* 0x0000000000848947 */ /* 0x000fea0003800000 */
[----:B------:R-:W-:Y:S01]  /*05a0*/  UMOV UR4, 0x8 ;  /* 0x0000000800047882 */ /* 0x000fe20000000000 */
[----:B------:R-:W-:-:S04]  /*05b0*/  IMAD.MOV.U32 R2, RZ, RZ, 0xff ;  /* 0x000000ffff027424 */ /* 0x000fc800078e00ff */
[----:B------:R-:W-:Y:S04]  /*05c0*/  DEPBAR.LE SB1, 0x36 ;  /* 0x00009d800000791a */ /* 0x000fe80000000000 */
[----:B------:R-:W1:Y:S02]  /*05d0*/  UTCATOMSWS.FIND_AND_SET.ALIGN UP0, UR4, UR4 ;  /* 0x00000004000475e3 */ /* 0x000e640008000800 */
[----:B-1----:R-:W-:Y:S01]  /*05e0*/  PLOP3.LUT P0, PT, PT, PT, UP0, 0x80, 0x8 ;  /* 0x000000000008781c */ /* 0x002fe20003f0f008 */
[----:B------:R-:W-:-:S03]  /*05f0*/  IMAD.U32 R5, RZ, RZ, UR4 ;  /* 0x00000004ff057e24 */ /* 0x000fc6000f8e00ff */
[----:B------:R-:W-:-:S04]  /*0600*/  SEL R0, RZ, 0xffffffff, !P0 ;  /* 0xffffffffff007807 */ /* 0x000fc80004000000 */
[----:B------:R-:W-:Y:S01]  /*0610*/  ISETP.NE.AND P0, PT, R0, RZ, PT ;  /* 0x000000ff0000720c */ /* 0x000fe20003f05270 */
[----:B------:R-:W-:-:S12]  /*0620*/  IMAD.MOV.U32 R0, RZ, RZ, 0x1 ;  /* 0x00000001ff007424 */ /* 0x000fd800078e00ff */
[----:B------:R-:W-:Y:S05]  /*0630*/  @P0 BRA `(.L_x_9) ;  /* 0x0000000000240947 */ /* 0x000fea0003800000 */
.L_x_10:
[----:B------:R-:W-:Y:S05]  /*0640*/  NANOSLEEP 0x64 ;  /* 0x000000640000795d */ /* 0x000fea0003800000 */
[----:B------:R-:W-:-:S05]  /*0650*/  UMOV UR4, 0x8 ;  /* 0x0000000800047882 */ /* 0x000fca0000000000 */
[----:B------:R-:W-:Y:S04]  /*0660*/  DEPBAR.LE SB1, 0x36 ;  /* 0x00009d800000791a */ /* 0x000fe80000000000 */
[----:B------:R-:W1:Y:S02]  /*0670*/  UTCATOMSWS.FIND_AND_SET.ALIGN UP0, UR4, UR4 ;  /* 0x00000004000475e3 */ /* 0x000e640008000800 */
[----:B-1----:R-:W-:Y:S01]  /*0680*/  PLOP3.LUT P0, PT, PT, PT, UP0, 0x80, 0x8 ;  /* 0x000000000008781c */ /* 0x002fe20003f0f008 */
[----:B------:R-:W-:-:S03]  /*0690*/  IMAD.U32 R5, RZ, RZ, UR4 ;  /* 0x00000004ff057e24 */ /* 0x000fc6000f8e00ff */
[----:B------:R-:W-:-:S04]  /*06a0*/  SEL R3, RZ, 0xffffffff, !P0 ;  /* 0xffffffffff037807 */ /* 0x000fc80004000000 */
[----:B------:R-:W-:-:S13]  /*06b0*/  ISETP.NE.AND P0, PT, R3, RZ, PT ;  /* 0x000000ff0300720c */ /* 0x000fda0003f05270 */
[----:B------:R-:W-:Y:S05]  /*06c0*/  @!P0 BRA `(.L_x_10) ;  /* 0xfffffffc00dc8947 */ /* 0x000fea000383ffff */
.L_x_9:
[C---:B------:R-:W-:Y:S01]  /*06d0*/  VIADD R3, R5.reuse, 0x10 ;  /* 0x0000001005037836 */ /* 0x040fe20000000000 */
[----:B------:R-:W-:Y:S01]  /*06e0*/  UMOV UR4, 0x50 ;  /* 0x0000005000047882 */ /* 0x000fe20000000000 */
[----:B------:R-:W-:Y:S01]  /*06f0*/  SHF.L.U32 R2, R2, R5, RZ ;  /* 0x0000000502027219 */ /* 0x000fe200000006ff */
[----:B------:R-:W-:Y:S01]  /*0700*/  ULEA UR4, UR6, UR4, 0x18 ;  /* 0x0000000406047291 */ /* 0x000fe2000f8ec0ff */
[----:B------:R-:W-:Y:S01]  /*0710*/  IMAD.SHL.U32 R5, R5, 0x20, RZ ;  /* 0x0000002005057824 */ /* 0x000fe200078e00ff */
[----:B------:R-:W-:-:S04]  /*0720*/  SHF.L.U32 R3, R0, R3, RZ ;  /* 0x0000000300037219 */ /* 0x000fc800000006ff */
[----:B------:R-:W-:-:S05]  /*0730*/  LOP3.LUT R2, R3, R2, RZ, 0xfc, !PT ;  /* 0x0000000203027212 */ /* 0x000fca00078efcff */
[----:B------:R1:W-:Y:S04]  /*0740*/  ATOMS.OR RZ, [UR4], R2 ;  /* 0x00000002ffff798c */ /* 0x0003e8000b000004 */
[----:B------:R1:W-:Y:S01]  /*0750*/  STS [UR5+0x36cc8], R5 ;  /* 0x036cc805ff007988 */ /* 0x0003e20008000805 */
[----:B------:R-:W-:Y:S05]  /*0760*/  BRA `(.L_x_8) ;  /* 0x0000000000107947 */ /* 0x000fea0003800000 */
.L_x_7:
[----:B------:R-:W-:Y:S02]  /*0770*/  MOV R0, 0xffffffff ;  /* 0xffffffff00007802 */ /* 0x000fe40000000f00 */
[----:B------:R-:W-:-:S03]  /*0780*/  MOV R2, 0x7b0 ;  /* 0x000007b000027802 */ /* 0x000fc60000000f00 */
[----:B------:R1:W-:Y:S04]  /*0790*/  STS [UR5+0x36cc8], R0 ;  /* 0x036cc800ff007988 */ /* 0x0003e80008000805 */
[----:B-1----:R-:W-:Y:S05]  /*07a0*/  CALL.REL.NOINC `($__internal_1_$__cuda_sm10x_tcgen05_guardrail_trap_phase_invalid_during_alloc) ;  /* 0x0000005400907944 */ /* 0x002fea0003c00000 */
.L_x_8:
[----:B------:R-:W-:Y:S05]  /*07b0*/  WARPSYNC.ALL ;  /* 0x0000000000007948 */ /* 0x000fea0003800000 */
[----:B------:R-:W-:Y:S01]  /*07c0*/  NOP ;  /* 0x0000000000007918 */ /* 0x000fe20000000000 */
.L_x_2:
[----:B------:R-:W2:Y:S01]  /*07d0*/  LDC R0, c[0x0][0x388] ;  /* 0x0000e200ff007b82 */ /* 0x000ea20000000800 */
[----:B------:R-:W3:Y:S07]  /*07e0*/  S2R R23, SR_LANEID ;  /* 0x0000000000177919 */ /* 0x000eee0000000000 */
[----:B----4-:R-:W-:Y:S01]  /*07f0*/  BAR.SYNC.DEFER_BLOCKING 0x0 ;  /* 0x0000000000007b1d */ /* 0x010fe20000010000 */
[----:B------:R-:W-:Y:S02]  /*0800*/  ISETP.NE.AND P0, PT, R21, RZ, PT ;  /* 0x000000ff1500720c */ /* 0x000fe40003f05270 */
[----:B--2---:R-:W-:-:S04]  /*0810*/  IADD3 R0, PT, PT, R0, 0x7f, RZ ;  /* 0x0000007f00007810 */ /* 0x004fc80007ffe0ff */
[----:B------:R-:W-:-:S05]  /*0820*/  SHF.R.U32.HI R20, RZ, 0x7, R0 ;  /* 0x00000007ff147819 */ /* 0x000fca0000011600 */
[----:B------:R-:W-:Y:S02]  /*0830*/  IMAD R0, R20, 0x4b, RZ ;  /* 0x0000004b14007824 */ /* 0x000fe400078e02ff */
[----:B---3--:R-:W-:Y:S05]  /*0840*/  @!P0 BRA `(.L_x_11) ;  /* 0x0000001000248947 */ /* 0x008fea0003800000 */
[----:B------:R-:W-:Y:S01]  /*0850*/  ISETP.NE.AND P0, PT, R21, 0x1, PT ;  /* 0x000000011500780c */ /* 0x000fe20003f05270 */
[----:B------:R-:W2:-:S12]  /*0860*/  S2UR UR5, SR_CgaCtaId ;  /* 0x00000000000579c3 */ /* 0x000e980000008800 */
[----:B------:R-:W-:Y:S05]  /*0870*/  @!P0 BRA `(.L_x_12) ;  /* 0x0000000400808947 */ /* 0x000fea0003800000 */
[----:B------:R-:W-:-:S13]  /*0880*/  ISETP.NE.AND P0, PT, R21, 0x2, PT ;  /* 0x000000021500780c */ /* 0x000fda0003f05270 */
[----:B------:R-:W-:Y:S05]  /*0890*/  @P0 BRA `(.L_x_13) ;  /* 0x0000003800380947 */ /* 0x000fea0003800000 */
[----:B------:R-:W3:Y:S02]  /*08a0*/  S2UR UR4, SR_CTAID.X ;  /* 0x00000000000479c3 */ /* 0x000ee40000002500 */
[----:B---3--:R-:W-:-:S13]  /*08b0*/  ISETP.LE.U32.AND P0, PT, R0, UR4, PT ;  /* 0x0000000400007c0c */ /* 0x008fda000bf03070 */
[----:B--2---:R-:W-:Y:S05]  /*08c0*/  @P0 EXIT ;  /* 0x000000000000094d */ /* 0x004fea0003800000 */
[----:B------:R-:W-:Y:S01]  /*08d0*/  ULOP3.LUT UR4, URZ, UR4, URZ, 0x33, !UPT ;  /* 0x00000004ff047292 */ /* 0x000fe2000f8e33ff */
[----:B------:R-:W-:Y:S01]  /*08e0*/  SHF.R.U32.HI R22, RZ, 0x3, R23 ;  /* 0x00000003ff167819 */ /* 0x000fe20000011617 */
[----:B------:R-:W-:Y:S01]  /*08f0*/  HFMA2 R9, -RZ, RZ, 0, 0 ;  /* 0x00000000ff097431 */ /* 0x000fe200000001ff */
[----:B------:R-:W-:Y:S02]  /*0900*/  UMOV UR5, URZ ;  /* 0x000000ff00057c82 */ /* 0x000fe40008000000 */
[----:B------:R-:W-:Y:S01]  /*0910*/  LOP3.LUT R6, R22, 0x1, RZ, 0x3c, !PT ;  /* 0x0000000116067812 */ /* 0x000fe200078e3cff */
[----:B------:R-:W-:Y:S01]  /*0920*/  VIADD R27, R0, UR4 ;  /* 0x00000004001b7c36 */ /* 0x000fe20008000000 */
[C---:B------:R-:W-:Y:S01]  /*0930*/  LOP3.LUT R20, R22.reuse, 0x2, RZ, 0x3c, !PT ;  /* 0x0000000216147812 */ /* 0x040fe200078e3cff */
[C---:B------:R-:W-:Y:S01]  /*0940*/  IMAD.SHL.U32 R0, R22.reuse, 0x20, RZ ;  /* 0x0000002016007824 */ /* 0x040fe200078e00ff */
[----:B------:R-:W-:Y:S01]  /*0950*/  LOP3.LUT R4, R22, 0x3, RZ, 0x3c, !PT ;  /* 0x0000000316047812 */ /* 0x000fe200078e3cff */
[----:B------:R-:W-:-:S03]  /*0960*/  IMAD.HI.U32 R27, R27, 0x1b4e81b5, RZ ;  /* 0x1b4e81b51b1b7827 */ /* 0x000fc600078e00ff */
[C---:B-1----:R-:W-:Y:S01]  /*0970*/  LOP3.LUT R2, R0.reuse, 0x20, RZ, 0x3c, !PT ;  /* 0x0000002000027812 */ /* 0x042fe200078e3cff */
[C---:B------:R-:W-:Y:S01]  /*0980*/  IMAD R22, R23.reuse, 0x4, R22 ;  /* 0x0000000417167824 */ /* 0x040fe200078e0216 */
[C---:B------:R-:W-:Y:S01]  /*0990*/  LOP3.LUT R24, R0.reuse, 0x40, RZ, 0x3c, !PT ;  /* 0x0000004000187812 */ /* 0x040fe200078e3cff */
[C---:B------:R-:W-:Y:S01]  /*09a0*/  IMAD R21, R23.reuse, 0x4, R6 ;  /* 0x0000000417157824 */ /* 0x040fe200078e0206 */
[CC--:B------:R-:W-:Y:S01]  /*09b0*/  IADD3 R26, PT, PT, R0.reuse, R23.reuse, RZ ;  /* 0x00000017001a7210 */ /* 0x0c0fe20007ffe0ff */
[C---:B------:R-:W-:Y:S01]  /*09c0*/  IMAD R20, R23.reuse, 0x4, R20 ;  /* 0x0000000417147824 */ /* 0x040fe200078e0214 */
[----:B------:R-:W-:Y:S01]  /*09d0*/  LOP3.LUT R0, R0, 0x60, RZ, 0x3c, !PT ;  /* 0x0000006000007812 */ /* 0x000fe200078e3cff */
[--C-:B------:R-:W-:Y:S01]  /*09e0*/  IMAD.IADD R25, R2, 0x1, R23.reuse ;  /* 0x0000000102197824 */ /* 0x100fe200078e0217 */
[----:B------:R-:W-:Y:S01]  /*09f0*/  LEA R19, R23, R4, 0x2 ;  /* 0x0000000417137211 */ /* 0x000fe200078e10ff */
[----:B------:R-:W-:Y:S01]  /*0a00*/  IMAD.IADD R24, R24, 0x1, R23 ;  /* 0x0000000118187824 */ /* 0x000fe200078e0217 */
[----:B------:R-:W-:Y:S01]  /*0a10*/  IADD3 R23, PT, PT, R0, R23, RZ ;  /* 0x0000001700177210 */ /* 0x000fe20007ffe0ff */
[----:B------:R-:W-:Y:S01]  /*0a20*/  IMAD.MOV.U32 R2, RZ, RZ, RZ ;  /* 0x000000ffff027224 */ /* 0x000fe200078e00ff */
[----:B------:R-:W-:-:S07]  /*0a30*/  SHF.R.U32.HI R27, RZ, 0x4, R27 ;  /* 0x00000004ff1b7819 */ /* 0x000fce000001161b */
.L_x_18:
[----:B------:R-:W1:Y:S01]  /*0a40*/  S2R R0, SR_CgaCtaId ;  /* 0x0000000000007919 */ /* 0x000e620000008800 */
[----:B------:R-:W-:Y:S01]  /*0a50*/  MOV R3, 0x400 ;  /* 0x0000040000037802 */ /* 0x000fe20000000f00 */
[----:B------:R-:W-:-:S03]  /*0a60*/  UMOV UR4, URZ ;  /* 0x000000ff00047c82 */ /* 0x000fc60008000000 */
[----:B-1----:R-:W-:-:S07]  /*0a70*/  LEA R0, R0, R3, 0x18 ;  /* 0x0000000300007211 */ /* 0x002fce00078ec0ff */
.L_x_17:
[C---:B------:R-:W-:Y:S01]  /*0a80*/  IMAD R6, R9.reuse, 0x8, R0 ;  /* 0x0000000809067824 */ /* 0x040fe200078e0200 */
[C---:B------:R-:W-:Y:S01]  /*0a90*/  ISETP.NE.AND P0, PT, R9.reuse, 0x6, PT ;  /* 0x000000060900780c */ /* 0x040fe20003f05270 */
[----:B------:R-:W-:Y:S01]  /*0aa0*/  IMAD.U32 R11, R2, -0x80000000, RZ ;  /* 0x80000000020b7824 */ /* 0x000fe200078e00ff */
[----:B------:R-:W-:Y:S01]  /*0ab0*/  ULOP3.LUT UP0, URZ, UR4, 0x2, URZ, 0xc0, !UPT ;  /* 0x0000000204ff7892 */ /* 0x000fe2000f80c0ff */
[----:B------:R-:W-:Y:S02]  /*0ac0*/  VIADD R5, R9, 0x1 ;  /* 0x0000000109057836 */ /* 0x000fe40000000000 */
[----:B------:R-:W1:Y:S01]  /*0ad0*/  SYNCS.PHASECHK.TRANS64.TRYWAIT P1, [R6+URZ+0x36c00], R11 ;  /* 0x036c000b060075a7 */ /* 0x000e6200080211ff */
[----:B------:R-:W-:Y:S02]  /*0ae0*/  VIADD R4, R6, 0x36c70 ;  /* 0x00036c7006047836 */ /* 0x000fe40000000000 */
[----:B------:R-:W-:-:S03]  /*0af0*/  SEL R5, R5, RZ, P0 ;  /* 0x000000ff05057207 */ /* 0x000fc60000000000 */
[----:B------:R-:W-:Y:S02]  /*0b00*/  PRMT R4, RZ, 0x654, R4 ;  /* 0x00000654ff047816 */ /* 0x000fe40000000004 */
[----:B------:R-:W-:-:S04]  /*0b10*/  ISETP.NE.AND P0, PT, R5, RZ, PT ;  /* 0x000000ff0500720c */ /* 0x000fc80003f05270 */
[----:B------:R-:W-:-:S04]  /*0b20*/  SEL R3, RZ, 0x1, P0 ;  /* 0x00000001ff037807 */ /* 0x000fc80000000000 */
[----:B------:R-:W-:Y:S01]  /*0b30*/  LOP3.LUT R3, R2, R3, RZ, 0x3c, !PT ;  /* 0x0000000302037212 */ /* 0x000fe200078e3cff */
[----:B------:R-:W-:-:S04]  /*0b40*/  IMAD R2, R5, 0x8, R0 ;  /* 0x0000000805027824 */ /* 0x000fc800078e0200 */
[----:B------:R-:W-:Y:S01]  /*0b50*/  IMAD.U32 R7, R3, -0x80000000, RZ ;  /* 0x8000000003077824 */ /* 0x000fe200078e00ff */
[----:B-1----:R-:W-:Y:S06]  /*0b60*/  @!P1 BRA `(.L_x_14) ;  /* 0x0000004800489947 */ /* 0x002fec0003800000 */
.L_x_60:
[----:B------:R-:W-:Y:S05]  /*0b70*/  BRA.U UP0, `(.L_x_15) ;  /* 0x0000000100747547 */ /* 0x000fea000b800000 */
[----:B-1----:R-:W-:-:S04]  /*0b80*/  LEA R6, R9, R0, 0x9 ;  /* 0x0000000009067211 */ /* 0x002fc800078e48ff */
[-C--:B------:R-:W-:Y:S01]  /*0b90*/  LEA R18, R26, R6.reuse, 0x2 ;  /* 0x000000061a127211 */ /* 0x080fe200078e10ff */
[--C-:B------:R-:W-:Y:S01]  /*0ba0*/  IMAD R15, R25, 0x4, R6.reuse ;  /* 0x00000004190f7824 */ /* 0x100fe200078e0206 */
[-C--:B------:R-:W-:Y:S01]  /*0bb0*/  LEA R14, R24, R6.reuse, 0x2 ;  /* 0x00000006180e7211 */ /* 0x080fe200078e10ff */
[--C-:B------:R-:W-:Y:S01]  /*0bc0*/  IMAD R12, R23, 0x4, R6.reuse ;  /* 0x00000004170c7824 */ /* 0x100fe200078e0206 */
[-C--:B------:R-:W-:Y:S01]  /*0bd0*/  LEA R10, R22, R6.reuse, 0x2 ;  /* 0x00000006160a7211 */ /* 0x080fe200078e10ff */
[----:B------:R-:W1:Y:S01]  /*0be0*/  LDS R17, [R18+0x35000] ;  /* 0x0350000012117984 */ /* 0x000e620000000800 */
[--C-:B------:R-:W-:Y:S01]  /*0bf0*/  IMAD R9, R21, 0x4, R6.reuse ;  /* 0x0000000415097824 */ /* 0x100fe200078e0206 */
[----:B------:R-:W-:Y:S01]  /*0c00*/  LEA R8, R20, R6, 0x2 ;  /* 0x0000000614087211 */ /* 0x000fe200078e10ff */
[----:B------:R-:W-:Y:S01]  /*0c10*/  IMAD R6, R19, 0x4, R6 ;  /* 0x0000000413067824 */ /* 0x000fe200078e0206 */
[----:B------:R-:W2:Y:S04]  /*0c20*/  LDS R16, [R15+0x35000] ;  /* 0x035000000f107984 */ /* 0x000ea80000000800 */
[----:B------:R-:W3:Y:S04]  /*0c30*/  LDS R13, [R14+0x35000] ;  /* 0x035000000e0d7984 */ /* 0x000ee80000000800 */
[----:B------:R-:W4:Y:S01]  /*0c40*/  LDS R11, [R12+0x35000] ;  /* 0x035000000c0b7984 */ /* 0x000f220000000800 */
[----:B------:R-:W-:-:S03]  /*0c50*/  NOP ;  /* 0x0000000000007918 */ /* 0x000fc60000000000 */
[----:B-1----:R-:W-:Y:S04]  /*0c60*/  STS [R10+0x35000], R17 ;  /* 0x035000110a007388 */ /* 0x002fe80000000800 */
[----:B--2---:R-:W-:Y:S04]  /*0c70*/  STS [R9+0x35000], R16 ;  /* 0x0350001009007388 */ /* 0x004fe80000000800 */
[----:B---3--:R-:W-:Y:S04]  /*0c80*/  STS [R8+0x35000], R13 ;  /* 0x0350000d08007388 */ /* 0x008fe80000000800 */
[----:B----4-:R-:W-:Y:S04]  /*0c90*/  STS [R6+0x35000], R11 ;  /* 0x0350000b06007388 */ /* 0x010fe80000000800 */
[----:B------:R-:W1:Y:S04]  /*0ca0*/  LDS R29, [R18+0x35e00] ;  /* 0x035e0000121d7984 */ /* 0x000e680000000800 */
[----:B------:R-:W2:Y:S04]  /*0cb0*/  LDS R28, [R15+0x35e00] ;  /* 0x035e00000f1c7984 */ /* 0x000ea80000000800 */
[----:B------:R-:W3:Y:S04]  /*0cc0*/  LDS R31, [R14+0x35e00] ;  /* 0x035e00000e1f7984 */ /* 0x000ee80000000800 */
[----:B------:R-:W4:Y:S01]  /*0cd0*/  LDS R33, [R12+0x35e00] ;  /* 0x035e00000c217984 */ /* 0x000f220000000800 */
[----:B------:R-:W-:-:S03]  /*0ce0*/  NOP ;  /* 0x0000000000007918 */ /* 0x000fc60000000000 */
[----:B-1----:R1:W-:Y:S04]  /*0cf0*/  STS [R10+0x35e00], R29 ;  /* 0x035e001d0a007388 */ /* 0x0023e80000000800 */
[----:B--2---:R1:W-:Y:S04]  /*0d00*/  STS [R9+0x35e00], R28 ;  /* 0x035e001c09007388 */ /* 0x0043e80000000800 */
[----:B---3--:R1:W-:Y:S04]  /*0d10*/  STS [R8+0x35e00], R31 ;  /* 0x035e001f08007388 */ /* 0x0083e80000000800 */
[----:B----4-:R1:W-:Y:S01]  /*0d20*/  STS [R6+0x35e00], R33 ;  /* 0x035e002106007388 */ /* 0x0103e20000000800 */
[----:B------:R2:W-:Y:S06]  /*0d30*/  MEMBAR.ALL.CTA ;  /* 0x0000000000007992 */ /* 0x0005ec0000008000 */
[----:B--2---:R-:W2:Y:S02]  /*0d40*/  FENCE.VIEW.ASYNC.S ;  /* 0x00000000000073c6 */ /* 0x004ea40000000000 */
.L_x_15:
[----:B--2---:R2:W-:Y:S01]  /*0d50*/  SYNCS.ARRIVE.TRANS64.RED.A1T0 RZ, [R4+URZ], RZ ;  /* 0x000000ff04ff79a7 */ /* 0x0045e200081004ff */
[----:B------:R-:W3:Y:S02]  /*0d60*/  SYNCS.PHASECHK.TRANS64.TRYWAIT P0, [R2+URZ+0x36c00], R7 ;  /* 0x036c0007020075a7 */ /* 0x000ee400080011ff */
[----:B--23--:R-:W-:Y:S05]  /*0d70*/  @!P0 BRA `(.L_x_16) ;  /* 0x0000004400dc8947 */ /* 0x00cfea0003800000 */
.L_x_62:
[C---:B------:R-:W-:Y:S01]  /*0d80*/  ISETP.NE.AND P0, PT, R5.reuse, 0x6, PT ;  /* 0x000000060500780c */ /* 0x040fe20003f05270 */
[----:B------:R-:W-:Y:S01]  /*0d90*/  VIADD R5, R5, 0x1 ;  /* 0x0000000105057836 */ /* 0x000fe20000000000 */
[----:B------:R-:W-:Y:S01]  /*0da0*/  UIADD3 UR4, UPT, UPT, UR4, 0x2, URZ ;  /* 0x0000000204047890 */ /* 0x000fe2000fffe0ff */
[----:B-1----:R-:W-:-:S03]  /*0db0*/  VIADD R2, R2, 0x36c70 ;  /* 0x00036c7002027836 */ /* 0x002fc60000000000 */
[----:B------:R-:W-:Y:S01]  /*0dc0*/  SEL R9, R5, RZ, P0 ;  /* 0x000000ff05097207 */ /* 0x000fe20000000000 */
[----:B------:R-:W-:Y:S01]  /*0dd0*/  UISETP.NE.AND UP0, UPT, UR4, 0x10, UPT ;  /* 0x000000100400788c */ /* 0x000fe2000bf05270 */
[----:B------:R-:W-:Y:S02]  /*0de0*/  PRMT R2, RZ, 0x654, R2 ;  /* 0x00000654ff027816 */ /* 0x000fe40000000002 */
[----:B------:R-:W-:Y:S02]  /*0df0*/  ISETP.NE.AND P0, PT, R9, RZ, PT ;  /* 0x000000ff0900720c */ /* 0x000fe40003f05270 */
[----:B------:R1:W-:Y:S02]  /*0e00*/  SYNCS.ARRIVE.TRANS64.RED.A1T0 RZ, [R2+URZ], RZ ;  /* 0x000000ff02ff79a7 */ /* 0x0003e400081004ff */
[----:B-1----:R-:W-:-:S04]  /*0e10*/  SEL R2, RZ, 0x1, P0 ;  /* 0x00000001ff027807 */ /* 0x002fc80000000000 */
[----:B------:R-:W-:Y:S01]  /*0e20*/  LOP3.LUT R2, R3, R2, RZ, 0x3c, !PT ;  /* 0x0000000203027212 */ /* 0x000fe200078e3cff */
[----:B------:R-:W-:Y:S06]  /*0e30*/  BRA.U UP0, `(.L_x_17) ;  /* 0xfffffffd00107547 */ /* 0x000fec000b83ffff */
[----:B------:R-:W-:-:S13]  /*0e40*/  ISETP.NE.AND P0, PT, R27, UR5, PT ;  /* 0x000000051b007c0c */ /* 0x000fda000bf05270 */
[----:B------:R-:W-:Y:S05]  /*0e50*/  @!P0 EXIT ;  /* 0x000000000000894d */ /* 0x000fea0003800000 */
[----:B------:R-:W-:Y:S01]  /*0e60*/  UIADD3 UR5, UPT, UPT, UR5, 0x1, URZ ;  /* 0x0000000105057890 */ /* 0x000fe2000fffe0ff */
[----:B------:R-:W-:Y:S05]  /*0e70*/  BRA `(.L_x_18) ;  /* 0xfffffff800f07947 */ /* 0x000fea000383ffff */
.L_x_12:
[----:B--2---:R-:W-:-:S09]  /*0e80*/  UISETP.NE.AND UP0, UPT, UR5, URZ, UPT ;  /* 0x000000ff0500728c */ /* 0x004fd2000bf05270 */
[----:B------:R-:W-:Y:S05]  /*0e90*/  BRA.U UP0, `(.L_x_13) ;  /* 0x0000003100b87547 */ /* 0x000fea000b800000 */
[----:B------:R-:W2:Y:S01]  /*0ea0*/  S2UR UR4, SR_CTAID.X ;  /* 0x00000000000479c3 */ /* 0x000ea20000002500 */
[----:B------:R-:W-:Y:S02]  /*0eb0*/  UMOV UR8, 0x400 ;  /* 0x0000040000087882 */ /* 0x000fe40000000000 */
[----:B------:R-:W-:-:S04]  /*0ec0*/  ULEA UR8, UR5, UR8, 0x18 ;  /* 0x0000000805087291 */ /* 0x000fc8000f8ec0ff */
[----:B------:R-:W-:Y:S02]  /*0ed0*/  UIADD3 UR5, UPT, UPT, UR8, 0x20000, URZ ;  /* 0x0002000008057890 */ /* 0x000fe4000fffe0ff */
[----:B------:R-:W-:Y:S02]  /*0ee0*/  UIADD3 UR6, UPT, UPT, UR8, 0x4000, URZ ;  /* 0x0000400008067890 */ /* 0x000fe4000fffe0ff */
[----:B------:R-:W-:Y:S02]  /*0ef0*/  USHF.R.U32.HI UR5, URZ, 0x4, UR5 ;  /* 0x00000004ff057899 */ /* 0x000fe40008011605 */
[----:B------:R-:W-:Y:S02]  /*0f00*/  USHF.R.U32.HI UR6, URZ, 0x4, UR6 ;  /* 0x00000004ff067899 */ /* 0x000fe40008011606 */
[----:B------:R-:W-:Y:S01]  /*0f10*/  ULOP3.LUT UR5, UR5, 0x3fc0, URZ, 0xc0, !UPT ;  /* 0x00003fc005057892 */ /* 0x000fe2000f8ec0ff */
[----:B--2---:R-:W-:-:S13]  /*0f20*/  ISETP.LE.U32.AND P0, PT, R0, UR4, PT ;  /* 0x0000000400007c0c */ /* 0x004fda000bf03070 */
[----:B------:R-:W-:Y:S05]  /*0f30*/  @P0 EXIT ;  /* 0x000000000000094d */ /* 0x000fea0003800000 */
[----:B------:R-:W-:Y:S01]  /*0f40*/  ULOP3.LUT UR4, URZ, UR4, URZ, 0x33, !UPT ;  /* 0x00000004ff047292 */ /* 0x000fe2000f8e33ff */
[----:B------:R-:W-:Y:S01]  /*0f50*/  IMAD.U32 R8, RZ, RZ, UR5 ;  /* 0x00000005ff087e24 */ /* 0x000fe2000f8e00ff */
[----:B------:R-:W-:Y:S01]  /*0f60*/  ULOP3.LUT UR6, UR6, 0x3fc0, URZ, 0xc0, !UPT ;  /* 0x00003fc006067892 */ /* 0x000fe2000f8ec0ff */
[C---:B------:R-:W-:Y:S01]  /*0f70*/  ISETP.GE.U32.AND P0, PT, R23.reuse, 0x7, PT ;  /* 0x000000071700780c */ /* 0x040fe20003f06070 */
[----:B------:R-:W-:Y:S01]  /*0f80*/  IMAD.MOV.U32 R4, RZ, RZ, RZ ;  /* 0x000000ffff047224 */ /* 0x000fe200078e00ff */
[----:B------:R-:W-:Y:S01]  /*0f90*/  UMOV UR18, URZ ;  /* 0x000000ff00127c82 */ /* 0x000fe20008000000 */
[----:B------:R-:W-:Y:S01]  /*0fa0*/  VIADD R3, R0, UR4 ;  /* 0x0000000400037c36 */ /* 0x000fe20008000000 */
[----:B------:R-:W-:Y:S01]  /*0fb0*/  UMOV UR10, URZ ;  /* 0x000000ff000a7c82 */ /* 0x000fe20008000000 */
[C---:B------:R-:W-:Y:S01]  /*0fc0*/  IMAD R8, R23.reuse, 0x300, R8 ;  /* 0x0000030017087824 */ /* 0x040fe200078e0208 */
[----:B------:R-:W-:Y:S01]  /*0fd0*/  LEA R9, R23, UR6, 0xa ;  /* 0x0000000617097c11 */ /* 0x000fe2000f8e50ff */
[----:B------:R-:W-:Y:S01]  /*0fe0*/  IMAD.HI.U32 R3, R3, 0x1b4e81b5, RZ ;  /* 0x1b4e81b503037827 */ /* 0x000fe200078e00ff */
[----:B------:R-:W-:Y:S01]  /*0ff0*/  UMOV UR6, 0xc0 ;  /* 0x000000c000067882 */ /* 0x000fe20000000000 */
[----:B------:R-:W-:Y:S01]  /*1000*/  UMOV UR7, 0xc4 ;  /* 0x000000c400077882 */ /* 0x000fe20000000000 */
[----:B------:R-:W-:Y:S01]  /*1010*/  SEL R9, R9, RZ, !P0 ;  /* 0x000000ff09097207 */ /* 0x000fe20004000000 */
[----:B------:R-:W-:Y:S01]  /*1020*/  UMOV UR4, 0xc0 ;  /* 0x000000c000047882 */ /* 0x000fe20000000000 */
[----:B------:R-:W-:Y:S01]  /*1030*/  SEL R8, R8, RZ, !P0 ;  /* 0x000000ff08087207 */ /* 0x000fe20004000000 */
[----:B------:R-:W-:Y:S01]  /*1040*/  UMOV UR5, 0xc4 ;  /* 0x000000c400057882 */ /* 0x000fe20000000000 */
[----:B------:R-:W-:-:S07]  /*1050*/  SHF.R.U32.HI R3, RZ, 0x4, R3 ;  /* 0x00000004ff037819 */ /* 0x000fce0000011603 */
.L_x_25:
[----:B------:R-:W-:Y:S01]  /*1060*/  USHF.R.U32.HI UR13, URZ, 0x1, UR18 ;  /* 0x00000001ff0d7899 */ /* 0x000fe20008011612 */
[----:B------:R-:W-:Y:S01]  /*1070*/  HFMA2 R7, -RZ, RZ, 0, 5.9604644775390625e-08 ;  /* 0x00000001ff077431 */ /* 0x000fe200000001ff */
[----:B------:R-:W-:Y:S02]  /*1080*/  USHF.L.U32 UR9, UR18, 0x3, URZ ;  /* 0x0000000312097899 */ /* 0x000fe400080006ff */
[----:B------:R-:W-:Y:S02]  /*1090*/  ULOP3.LUT UR13, UR13, 0x1, URZ, 0xc, !UPT ;  /* 0x000000010d0d7892 */ /* 0x000fe4000f8e0cff */
[----:B------:R-:W-:Y:S02]  /*10a0*/  ULOP3.LUT UR9, UR9, 0x8, URZ, 0xc0, !UPT ;  /* 0x0000000809097892 */ /* 0x000fe4000f8ec0ff */
[----:B------:R-:W-:Y:S02]  /*10b0*/  USHF.L.U32 UR13, UR13, 0x1f, URZ ;  /* 0x0000001f0d0d7899 */ /* 0x000fe400080006ff */
[----:B------:R-:W-:-:S02]  /*10c0*/  ULOP3.LUT UR12, UR18, 0x1, URZ, 0xc0, !UPT ;  /* 0x00000001120c7892 */ /* 0x000fc4000f8ec0ff */
[----:B------:R-:W-:Y:S01]  /*10d0*/  MOV R0, UR9 ;  /* 0x0000000900007c02 */ /* 0x000fe20008000f00 */
[----:B------:R-:W-:Y:S01]  /*10e0*/  UIADD3 UR9, UPT, UPT, UR8, UR9, URZ ;  /* 0x0000000908097290 */ /* 0x000fe2000fffe0ff */
[----:B-1----:R-:W-:Y:S01]  /*10f0*/  MOV R5, UR13 ;  /* 0x0000000d00057c02 */ /* 0x002fe20008000f00 */
[----:B------:R-:W-:Y:S02]  /*1100*/  UIMAD UR12, UR12, 0x60, URZ ;  /* 0x000000600c0c78a4 */ /* 0x000fe4000f8e02ff */
[----:B------:R-:W-:Y:S01]  /*1110*/  UIADD3 UR11, UPT, UPT, UR9, 0x36ca8, URZ ;  /* 0x00036ca8090b7890 */ /* 0x000fe2000fffe0ff */
[----:B------:R-:W1:Y:S02]  /*1120*/  SYNCS.PHASECHK.TRANS64.TRYWAIT P0, [R0+UR8+0x36cb8], R5 ;  /* 0x036cb805000075a7 */ /* 0x000e640008001108 */
[----:B-1----:R-:W-:Y:S09]  /*1130*/  @!P0 BRA `(.L_x_19) ;  /* 0x0000004400048947 */ /* 0x002ff20003800000 */
.L_x_64:
[----:B------:R-:W-:Y:S01]  /*1140*/  NOP ;  /* 0x0000000000007918 */ /* 0x000fe20000000000 */
[----:B------:R-:W-:Y:S01]  /*1150*/  UMOV UR17, 0xe ;  /* 0x0000000e00117882 */ /* 0x000fe20000000000 */
[----:B------:R-:W-:-:S05]  /*1160*/  UMOV UR16, 0xfffffff0 ;  /* 0xfffffff000107882 */ /* 0x000fca0000000000 */
.L_x_24:
[----:B------:R-:W-:Y:S01]  /*1170*/  ULEA UR13, UR10, UR8, 0x3 ;  /* 0x000000080a0d7291 */ /* 0x000fe2000f8e18ff */
[----:B-1----:R-:W-:Y:S01]  /*1180*/  SHF.L.U32 R11, R4, 0x1f, RZ ;  /* 0x0000001f040b7819 */ /* 0x002fe200000006ff */
[----:B------:R-:W-:Y:S01]  /*1190*/  UIADD3 UR14, UPT, UPT, UR16, 0x10, URZ ;  /* 0x00000010100e7890 */ /* 0x000fe2000fffe0ff */
[----:B------:R-:W-:Y:S03]  /*11a0*/  MOV R0, UR10 ;  /* 0x0000000a00007c02 */ /* 0x000fe60008000f00 */
[----:B------:R-:W-:Y:S03]  /*11b0*/  ULOP3.LUT UP0, UR14, UR14, 0x2, URZ, 0xc0, !UPT ;  /* 0x000000020e0e7892 */ /* 0x000fe6000f80c0ff */
[----:B------:R-:W1:Y:S02]  /*11c0*/  SYNCS.PHASECHK.TRANS64.TRYWAIT P0, [UR13+0x36c70], R11 ;  /* 0x036c700bff0075a7 */ /* 0x000e64000800110d */
[----:B-12---:R-:W-:Y:S07]  /*11d0*/  @!P0 BRA `(.L_x_20) ;  /* 0x0000004000fc8947 */ /* 0x006fee0003800000 */
.L_x_66:
[----:B------:R-:W-:Y:S01]  /*11e0*/  NOP ;  /* 0x0000000000007918 */ /* 0x000fe20000000000 */
[----:B------:R-:W-:Y:S05]  /*11f0*/  BRA.U UP0, `(.L_x_21) ;  /* 0x0000000100307547 */ /* 0x000fea000b800000 */
[----:B------:R-:W-:Y:S01]  /*1200*/  ULEA UR9, UR10, UR8, 0x9 ;  /* 0x000000080a097291 */ /* 0x000fe2000f8e48ff */
[----:B------:R-:W-:Y:S01]  /*1210*/  UMOV UR21, 0x4008 ;  /* 0x0000400800157882 */ /* 0x000fe20000000000 */
[----:B------:R-:W-:Y:S02]  /*1220*/  UMOV UR23, 0x4008 ;  /* 0x0000400800177882 */ /* 0x000fe40000000000 */
[----:B------:R-:W-:Y:S02]  /*1230*/  UIADD3 UR15, UPT, UPT, UR9, 0x35000, URZ ;  /* 0x00035000090f7890 */ /* 0x000fe4000fffe0ff */
[----:B------:R-:W-:Y:S02]  /*1240*/  UIADD3 UR9, UPT, UPT, UR9, 0x35e00, URZ ;  /* 0x00035e0009097890 */ /* 0x000fe4000fffe0ff */
[----:B------:R-:W-:Y:S02]  /*1250*/  USHF.R.U32.HI UR15, URZ, 0x4, UR15 ;  /* 0x00000004ff0f7899 */ /* 0x000fe4000801160f */
[----:B------:R-:W-:Y:S02]  /*1260*/  USHF.R.U32.HI UR9, URZ, 0x4, UR9 ;  /* 0x00000004ff097899 */ /* 0x000fe40008011609 */
[----:B------:R-:W-:Y:S02]  /*1270*/  ULOP3.LUT UR20, UR15, 0x3fe0, URZ, 0xc0, !UPT ;  /* 0x00003fe00f147892 */ /* 0x000fe4000f8ec0ff */
[----:B------:R-:W-:Y:S07]  /*1280*/  ULOP3.LUT UR22, UR9, 0x3fe0, URZ, 0xc0, !UPT ;  /* 0x00003fe009167892 */ /* 0x000fee000f8ec0ff */
[----:B------:R2:W-:Y:S02]  /*1290*/  UTCCP.T.S.4x32dp128bit tmem[0xc0], gdesc[UR20] ;  /* 0x0000c014ff0079e7 */ /* 0x0005e40009100000 */
[----:B------:R2:W-:Y:S01]  /*12a0*/  UTCCP.T.S.4x32dp128bit tmem[0xc4], gdesc[UR22] ;  /* 0x0000c416ff0079e7 */ /* 0x0005e20009100000 */
[----:B------:R-:W-:Y:S02]  /*12b0*/  NOP ;  /* 0x0000000000007918 */ /* 0x000fe40000000000 */
.L_x_21:
[----:B------:R-:W-:Y:S01]  /*12c0*/  UISETP.NE.AND UP0, UPT, UR10, 0x6, UPT ;  /* 0x000000060a00788c */ /* 0x000fe2000bf05270 */
[----:B------:R-:W-:Y:S01]  /*12d0*/  SHFL.IDX PT, R5, R8, R0, 0x1f ;  /* 0x00001f0008057589 */ /* 0x000fe200000e0000 */
[----:B------:R-:W-:Y:S01]  /*12e0*/  UIADD3 UR10, UPT, UPT, UR10, 0x1, URZ ;  /* 0x000000010a0a7890 */ /* 0x000fe2000fffe0ff */
[----:B------:R-:W-:Y:S03]  /*12f0*/  NOP ;  /* 0x0000000000007918 */ /* 0x000fe60000000000 */
[----:B------:R-:W-:Y:S03]  /*1300*/  USEL UR10, UR10, URZ, UP0 ;  /* 0x000000ff0a0a7287 */ /* 0x000fe60008000000 */
[----:B-1----:R-:W1:Y:S01]  /*1310*/  SHFL.IDX PT, R2, R9, R0, 0x1f ;  /* 0x00001f0009027589 */ /* 0x002e6200000e0000 */
[----:B------:R-:W-:Y:S02]  /*1320*/  USHF.L.U32 UR15, UR14, 0x4, URZ ;  /* 0x000000040e0f7899 */ /* 0x000fe400080006ff */
[----:B------:R-:W-:Y:S02]  /*1330*/  ULEA UR9, UR10, UR8, 0x3 ;  /* 0x000000080a097291 */ /* 0x000fe4000f8e18ff */
[----:B------:R-:W-:Y:S01]  /*1340*/  ULEA UR14, UR14, 0x898, 0xd ;  /* 0x000008980e0e7891 */ /* 0x000fe2000f8e68ff */
[----:B------:R-:W-:Y:S01]  /*1350*/  ISETP.NE.AND P0, PT, RZ, UR10, PT ;  /* 0x0000000aff007c0c */ /* 0x000fe2000bf05270 */
[----:B------:R-:W-:Y:S01]  /*1360*/  UISETP.NE.AND UP0, UPT, UR16, -0x10, UPT ;  /* 0xfffffff01000788c */ /* 0x000fe2000bf05270 */
[----:B------:R-:W-:Y:S01]  /*1370*/  IMAD.U32 R10, RZ, RZ, UR10 ;  /* 0x0000000aff0a7e24 */ /* 0x000fe2000f8e00ff */
[----:B------:R-:W-:Y:S02]  /*1380*/  UPRMT UR15, UR15, 0x5410, UR14 ;  /* 0x000054100f0f7896 */ /* 0x000fe4000800000e */
[----:B------:R-:W-:Y:S01]  /*1390*/  UIADD3 UR13, UPT, UPT, UR13, 0x36c38, URZ ;  /* 0x00036c380d0d7890 */ /* 0x000fe2000fffe0ff */
[----:B------:R-:W-:Y:S01]  /*13a0*/  UMOV UR14, URZ ;  /* 0x000000ff000e7c82 */ /* 0x000fe20008000000 */
[----:B--2---:R-:W-:Y:S01]  /*13b0*/  UMOV UR23, 0x40004040 ;  /* 0x4000404000177882 */ /* 0x004fe20000000000 */
[----:B------:R-:W-:Y:S01]  /*13c0*/  UMOV UR21, 0x40004040 ;  /* 0x4000404000157882 */ /* 0x000fe20000000000 */
[----:B------:R-:W-:Y:S01]  /*13d0*/  UMOV UR27, 0x40004040 ;  /* 0x40004040001b7882 */ /* 0x000fe20000000000 */
[----:B------:R-:W-:Y:S01]  /*13e0*/  UMOV UR25, 0x40004040 ;  /* 0x4000404000197882 */ /* 0x000fe20000000000 */
[----:B------:R-:W-:Y:S01]  /*13f0*/  UMOV UR31, 0x40004040 ;  /* 0x40004040001f7882 */ /* 0x000fe20000000000 */
[----:B------:R-:W-:Y:S01]  /*1400*/  UMOV UR29, 0x40004040 ;  /* 0x40004040001d7882 */ /* 0x000fe20000000000 */
[----:B------:R-:W-:Y:S01]  /*1410*/  UMOV UR35, 0x40004040 ;  /* 0x4000404000237882 */ /* 0x000fe20000000000 */
[----:B------:R-:W-:Y:S01]  /*1420*/  UMOV UR33, 0x40004040 ;  /* 0x4000404000217882 */ /* 0x000fe20000000000 */
[----:B-1----:R-:W-:Y:S02]  /*1430*/  R2UR UR22, R2 ;  /* 0x00000000021672ca */ /* 0x002fe400000e0000 */
[----:B------:R-:W-:Y:S02]  /*1440*/  R2UR UR20, R5 ;  /* 0x00000000051472ca */ /* 0x000fe400000e0000 */
[----:B------:R-:W-:Y:S04]  /*1450*/  SEL R5, RZ, 0x1, P0 ;  /* 0x00000001ff057807 */ /* 0x000fe80000000000 */
[----:B------:R-:W-:Y:S05]  /*1460*/  LOP3.LUT R4, R4, R5, RZ, 0x3c, !PT ;  /* 0x0000000504047212 */ /* 0x000fea00078e3cff */
[----:B------:R-:W-:Y:S01]  /*1470*/  UIADD3 UR26, UPT, UPT, UR22, 0x2, URZ ;  /* 0x00000002161a7890 */ /* 0x000fe2000fffe0ff */
[----:B------:R-:W-:Y:S01]  /*1480*/  IMAD.U32 R13, R4, -0x80000000, RZ ;  /* 0x80000000040d7824 */ /* 0x000fe200078e00ff */
[----:B------:R-:W-:Y:S01]  /*1490*/  UIADD3 UR24, UPT, UPT, UR20, 0x2, URZ ;  /* 0x0000000214187890 */ /* 0x000fe2000fffe0ff */
[----:B------:R1:W-:Y:S01]  /*14a0*/  UTCQMMA gdesc[UR22], gdesc[UR20], tmem[UR12], tmem[UR14], idesc[UR15], tmem[UR6], UP0 ;  /* 0x00060e1416007dea */ /* 0x0003e2000800030c */
[----:B------:R-:W-:Y:S02]  /*14b0*/  UIADD3 UR30, UPT, UPT, UR22, 0x4, URZ ;  /* 0x00000004161e7890 */ /* 0x000fe4000fffe0ff */
[----:B------:R-:W-:Y:S02]  /*14c0*/  UIADD3 UR28, UPT, UPT, UR20, 0x4, URZ ;  /* 0x00000004141c7890 */ /* 0x000fe4000fffe0ff */
[----:B------:R-:W-:Y:S02]  /*14d0*/  UIADD3 UR34, UPT, UPT, UR22, 0x6, URZ ;  /* 0x0000000616227890 */ /* 0x000fe4000fffe0ff */
[----:B------:R-:W-:Y:S01]  /*14e0*/  UIADD3 UR32, UPT, UPT, UR20, 0x6, URZ ;  /* 0x0000000614207890 */ /* 0x000fe2000fffe0ff */
[----:B------:R1:W-:Y:S04]  /*14f0*/  UTCQMMA gdesc[UR26], gdesc[UR24], tmem[UR12], tmem[UR14], idesc[UR15], tmem[UR6], UPT ;  /* 0x00060e181a007dea */ /* 0x0003e8000b80030c */
[----:B------:R1:W-:Y:S04]  /*1500*/  UTCQMMA gdesc[UR30], gdesc[UR28], tmem[UR12], tmem[UR14], idesc[UR15], tmem[UR6], UPT ;  /* 0x00060e1c1e007dea */ /* 0x0003e8000b80030c */
[----:B------:R1:W-:Y:S01]  /*1510*/  UTCQMMA gdesc[UR34], gdesc[UR32], tmem[UR12], tmem[UR14], idesc[UR15], tmem[UR6], UPT ;  /* 0x00060e2022007dea */ /* 0x0003e2000b80030c */
[----:B------:R1:W-:Y:S01]  /*1520*/  UTCBAR [UR13], URZ ;  /* 0x000000ff0d0073e9 */ /* 0x0003e200080000ff */
[----:B------:R-:W2:Y:S02]  /*1530*/  SYNCS.PHASECHK.TRANS64.TRYWAIT P0, [UR9+0x36c70], R13 ;  /* 0x036c700dff0075a7 */ /* 0x000ea40008001109 */
[----:B-12---:R-:W-:Y:S05]  /*1540*/  @!P0 BRA `(.L_x_22) ;  /* 0x00000040003c8947 */ /* 0x006fea0003800000 */
.L_x_68:
[----:B------:R-:W-:Y:S01]  /*1550*/  ELECT P0, URZ, PT ;  /* 0x0000000000ff782f */ /* 0x000fe20003800000 */
[----:B------:R-:W-:Y:S01]  /*1560*/  SHFL.IDX PT, R2, R9, R10, 0x1f ;  /* 0x00001f0a09027589 */ /* 0x000fe200000e0000 */
[----:B------:R-:W-:Y:S02]  /*1570*/  UIADD3 UR9, UPT, UPT, UR9, 0x36c38, URZ ;  /* 0x00036c3809097890 */ /* 0x000fe4000fffe0ff */
[----:B------:R-:W-:Y:S05]  /*1580*/  UISETP.NE.AND UP0, UPT, UR16, -0x2, UPT ;  /* 0xfffffffe1000788c */ /* 0x000fea000bf05270 */
[----:B-1----:R-:W1:Y:S01]  /*1590*/  SHFL.IDX PT, R0, R8, R10, 0x1f ;  /* 0x00001f0a08007589 */ /* 0x002e6200000e0000 */
[----:B------:R-:W-:Y:S01]  /*15a0*/  NOP ;  /* 0x0000000000007918 */ /* 0x000fe20000000000 */
[----:B------:R-:W-:Y:S02]  /*15b0*/  NOP ;  /* 0x0000000000007918 */ /* 0x000fe40000000000 */
[C---:B------:R-:W-:Y:S01]  /*15c0*/  @P0 IMAD.SHL.U32 R5, R7.reuse, 0x2000, RZ ;  /* 0x0000200007050824 */ /* 0x040fe200078e00ff */
[----:B------:R-:W-:Y:S01]  /*15d0*/  UMOV UR21, 0x40004040 ;  /* 0x4000404000157882 */ /* 0x000fe20000000000 */
[----:B------:R-:W-:Y:S01]  /*15e0*/  @P0 IMAD.SHL.U32 R6, R7, 0x10, RZ ;  /* 0x0000001007060824 */ /* 0x000fe200078e00ff */
[----:B------:R-:W-:Y:S01]  /*15f0*/  UMOV UR15, 0x40004040 ;  /* 0x40004040000f7882 */ /* 0x000fe20000000000 */
[----:B------:R-:W-:Y:S01]  /*1600*/  UMOV UR27, 0x40004040 ;  /* 0x40004040001b7882 */ /* 0x000fe20000000000 */
[----:B------:R-:W-:Y:S01]  /*1610*/  @P0 LOP3.LUT R5, R5, 0x6000, RZ, 0xc0, !PT ;  /* 0x0000600005050812 */ /* 0x000fe200078ec0ff */
[----:B------:R-:W-:Y:S01]  /*1620*/  UMOV UR25, 0x40004040 ;  /* 0x4000404000197882 */ /* 0x000fe20000000000 */
[----:B------:R-:W-:Y:S01]  /*1630*/  @P0 LOP3.LUT R6, R6, 0x30, RZ, 0xc0, !PT ;  /* 0x0000003006060812 */ /* 0x000fe200078ec0ff */
[----:B------:R-:W-:Y:S01]  /*1640*/  UMOV UR31, 0x40004040 ;  /* 0x40004040001f7882 */ /* 0x000fe20000000000 */
[----:B------:R-:W-:Y:S01]  /*1650*/  @P0 LOP3.LUT R5, R5, 0x898, RZ, 0xfc, !PT ;  /* 0x0000089805050812 */ /* 0x000fe200078efcff */
[----:B------:R-:W-:Y:S01]  /*1660*/  UMOV UR29, 0x40004040 ;  /* 0x40004040001d7882 */ /* 0x000fe20000000000 */
[----:B------:R-:W-:Y:S01]  /*1670*/  UMOV UR35, 0x40004040 ;  /* 0x4000404000237882 */ /* 0x000fe20000000000 */
[----:B------:R-:W-:Y:S01]  /*1680*/  UMOV UR33, 0x40004040 ;  /* 0x4000404000217882 */ /* 0x000fe20000000000 */
[----:B------:R-:W-:Y:S02]  /*1690*/  @P0 PRMT R5, R6, 0x5410, R5 ;  /* 0x0000541006050816 */ /* 0x000fe40000000005 */
[----:B-1----:R-:W-:Y:S01]  /*16a0*/  R2UR UR14, R0 ;  /* 0x00000000000e72ca */ /* 0x002fe200000e0000 */
[----:B------:R-:W-:Y:S01]  /*16b0*/  @P0 IMAD.MOV.U32 R10, RZ, RZ, RZ ;  /* 0x000000ffff0a0224 */ /* 0x000fe200078e00ff */
[----:B------:R-:W-:Y:S02]  /*16c0*/  @P0 R2UR UR13, R5 ;  /* 0x00000000050d02ca */ /* 0x000fe400000e0000 */
[----:B------:R-:W-:Y:S02]  /*16d0*/  R2UR UR20, R2 ;  /* 0x00000000021472ca */ /* 0x000fe400000e0000 */
[----:B------:R-:W-:Y:S07]  /*16e0*/  @P0 R2UR UR22, R10 ;  /* 0x000000000a1602ca */ /* 0x000fee00000e0000 */
[----:B------:R-:W-:Y:S02]  /*16f0*/  UIADD3 UR24, UPT, UPT, UR14, 0x2, URZ ;  /* 0x000000020e187890 */ /* 0x000fe4000fffe0ff */
[----:B------:R-:W-:Y:S01]  /*1700*/  UIADD3 UR28, UPT, UPT, UR14, 0x4, URZ ;  /* 0x000000040e1c7890 */ /* 0x000fe2000fffe0ff */
[----:B------:R-:W-:Y:S01]  /*1710*/  IMAD.U32 R11, RZ, RZ, UR13 ;  /* 0x0000000dff0b7e24 */ /* 0x000fe2000f8e00ff */
[----:B------:R-:W-:Y:S02]  /*1720*/  UIADD3 UR26, UPT, UPT, UR20, 0x2, URZ ;  /* 0x00000002141a7890 */ /* 0x000fe4000fffe0ff */
[----:B------:R-:W-:Y:S02]  /*1730*/  UIADD3 UR30, UPT, UPT, UR20, 0x4, URZ ;  /* 0x00000004141e7890 */ /* 0x000fe4000fffe0ff */
[----:B------:R-:W-:Y:S01]  /*1740*/  @P0 R2UR UR23, R11 ;  /* 0x000000000b1702ca */ /* 0x000fe200000e0000 */
[----:B------:R-:W-:Y:S02]  /*1750*/  UIADD3 UR34, UPT, UPT, UR20, 0x6, URZ ;  /* 0x0000000614227890 */ /* 0x000fe4000fffe0ff */
[----:B------:R-:W-:Y:S10]  /*1760*/  UIADD3 UR32, UPT, UPT, UR14, 0x6, URZ ;  /* 0x000000060e207890 */ /* 0x000ff4000fffe0ff */
[----:B------:R1:W-:Y:S01]  /*1770*/  UTCQMMA gdesc[UR20], gdesc[UR14], tmem[UR12], tmem[UR22], idesc[UR23], tmem[UR4], UPT ;  /* 0x0004160e14007dea */ /* 0x0003e2000b80030c */
[----:B------:R1:W-:Y:S01]  /*1780*/  UTCQMMA gdesc[UR26], gdesc[UR24], tmem[UR12], tmem[UR22], idesc[UR23], tmem[UR4], UPT ;  /* 0x000416181a007dea */ /* 0x0003e2000b80030c */
[----:B------:R1:W-:Y:S01]  /*1790*/  UTCQMMA gdesc[UR30], gdesc[UR28], tmem[UR12], tmem[UR22], idesc[UR23], tmem[UR4], UPT ;  /* 0x0004161c1e007dea */ /* 0x0003e2000b80030c */
[----:B------:R1:W-:Y:S01]  /*17a0*/  UTCQMMA gdesc[UR34], gdesc[UR32], tmem[UR12], tmem[UR22], idesc[UR23], tmem[UR4], UPT ;  /* 0x0004162022007dea */ /* 0x0003e2000b80030c */
[----:B------:R1:W-:Y:S01]  /*17b0*/  UTCBAR [UR9], URZ ;  /* 0x000000ff090073e9 */ /* 0x0003e200080000ff */
[----:B------:R-:W-:Y:S05]  /*17c0*/  BRA.U UP0, `(.L_x_23) ;  /* 0x0000000100087547 */ /* 0x000fea000b800000 */
[----:B------:R2:W-:Y:S01]  /*17d0*/  UTCBAR [UR11], URZ ;  /* 0x000000ff0b0073e9 */ /* 0x0005e200080000ff */
[----:B------:R-:W-:Y:S01]  /*17e0*/  NOP ;  /* 0x0000000000007918 */ /* 0x000fe20000000000 */
.L_x_23:
[----:B------:R-:W-:Y:S01]  /*17f0*/  UISETP.NE.AND UP0, UPT, UR10, 0x6, UPT ;  /* 0x000000060a00788c */ /* 0x000fe2000bf05270 */
[----:B------:R-:W-:Y:S01]  /*1800*/  VIADD R7, R7, 0x2 ;  /* 0x0000000207077836 */ /* 0x000fe20000000000 */
[----:B------:R-:W-:Y:S02]  /*1810*/  UIADD3 UR10, UPT, UPT, UR10, 0x1, URZ ;  /* 0x000000010a0a7890 */ /* 0x000fe4000fffe0ff */
[----:B------:R-:W-:Y:S02]  /*1820*/  UIADD3 UR17, UPT, UPT, UR17, -0x2, URZ ;  /* 0xfffffffe11117890 */ /* 0x000fe4000fffe0ff */
[----:B------:R-:W-:Y:S02]  /*1830*/  USEL UR10, UR10, URZ, UP0 ;  /* 0x000000ff0a0a7287 */ /* 0x000fe40008000000 */
[----:B------:R-:W-:Y:S02]  /*1840*/  UISETP.NE.AND UP0, UPT, UR17, -0x2, UPT ;  /* 0xfffffffe1100788c */ /* 0x000fe4000bf05270 */
[----:B------:R-:W-:Y:S02]  /*1850*/  UIADD3 UR16, UPT, UPT, UR16, 0x2, URZ ;  /* 0x0000000210107890 */ /* 0x000fe4000fffe0ff */
[----:B------:R-:W-:Y:S04]  /*1860*/  ISETP.NE.AND P0, PT, RZ, UR10, PT ;  /* 0x0000000aff007c0c */ /* 0x000fe8000bf05270 */
[----:B------:R-:W-:Y:S04]  /*1870*/  SEL R5, RZ, 0x1, P0 ;  /* 0x00000001ff057807 */ /* 0x000fe80000000000 */
[----:B------:R-:W-:Y:S01]  /*1880*/  LOP3.LUT R4, R4, R5, RZ, 0x3c, !PT ;  /* 0x0000000504047212 */ /* 0x000fe200078e3cff */
[----:B------:R-:W-:Y:S06]  /*1890*/  BRA.U UP0, `(.L_x_24) ;  /* 0xfffffff900347547 */ /* 0x000fec000b83ffff */
[----:B------:R-:W-:-:S13]  /*18a0*/  ISETP.NE.AND P0, PT, R3, UR18, PT ;  /* 0x0000001203007c0c */ /* 0x000fda000bf05270 */
[----:B-12---:R-:W-:Y:S05]  /*18b0*/  @!P0 EXIT ;  /* 0x000000000000894d */ /* 0x006fea0003800000 */
[----:B------:R-:W-:Y:S01]  /*18c0*/  UIADD3 UR18, UPT, UPT, UR18, 0x1, URZ ;  /* 0x0000000112127890 */ /* 0x000fe2000fffe0ff */
[----:B------:R-:W-:Y:S11]  /*18d0*/  BRA `(.L_x_25) ;  /* 0xfffffff400e07947 */ /* 0x000ff6000383ffff */
.L_x_11:
[----:B------:R-:W-:-:S13]  /*18e0*/  ELECT P0, URZ, PT ;  /* 0x0000000000ff782f */ /* 0x000fda0003800000 */
[----:B------:R-:W-:Y:S05]  /*18f0*/  @!P0 BRA `(.L_x_13) ;  /* 0x0000002800208947 */ /* 0x000fea0003800000 */
[----:B------:R-:W2:Y:S02]  /*1900*/  S2UR UR4, SR_CTAID.X ;  /* 0x00000000000479c3 */ /* 0x000ea40000002500 */
[----:B--2---:R-:W-:-:S13]  /*1910*/  ISETP.LE.U32.AND P0, PT, R0, UR4, PT ;  /* 0x0000000400007c0c */ /* 0x004fda000bf03070 */
[----:B------:R-:W-:Y:S05]  /*1920*/  @P0 EXIT ;  /* 0x000000000000094d */ /* 0x000fea0003800000 */
[----:B-1----:R-:W1:Y:S01]  /*1930*/  S2R R2, SR_CgaCtaId ;  /* 0x0000000000027919 */ /* 0x002e620000008800 */
[----:B------:R-:W-:Y:S01]  /*1940*/  IMAD.U32 R6, RZ, RZ, UR4 ;  /* 0x00000004ff067e24 */ /* 0x000fe2000f8e00ff */
[----:B------:R-:W2:Y:S01]  /*1950*/  LDC.64 R22, c[0x0][0x380] ;  /* 0x0000e000ff167b82 */ /* 0x000ea20000000a00 */
[----:B------:R-:W-:Y:S02]  /*1960*/  HFMA2 R7, -RZ, RZ, 0, 0 ;  /* 0x00000000ff077431 */ /* 0x000fe400000001ff */
[----:B------:R-:W-:Y:S01]  /*1970*/  IMAD.MOV.U32 R29, RZ, RZ, RZ ;  /* 0x000000ffff1d7224 */ /* 0x000fe200078e00ff */
[----:B------:R-:W-:Y:S02]  /*1980*/  LOP3.LUT R3, RZ, R6, RZ, 0x33, !PT ;  /* 0x00000006ff037212 */ /* 0x000fe400078e33ff */
[----:B------:R-:W-:Y:S02]  /*1990*/  PRMT R15, R6, 0x7610, R15 ;  /* 0x00007610060f7816 */ /* 0x000fe4000000000f */
[----:B------:R-:W3:Y:S01]  /*19a0*/  LDC.64 R18, c[0x0][0x348] ;  /* 0x0000d200ff127b82 */ /* 0x000ee20000000a00 */
[----:B------:R-:W-:Y:S01]  /*19b0*/  IMAD.IADD R14, R0, 0x1, R3 ;  /* 0x00000001000e7824 */ /* 0x000fe200078e0203 */
[----:B------:R-:W-:-:S03]  /*19c0*/  MOV R3, 0x400 ;  /* 0x0000040000037802 */ /* 0x000fc60000000f00 */
[----:B------:R-:W-:-:S03]  /*19d0*/  IMAD.HI.U32 R14, R14, 0x1b4e81b5, RZ ;  /* 0x1b4e81b50e0e7827 */ /* 0x000fc600078e00ff */
[----:B------:R-:W4:Y:S02]  /*19e0*/  LDC.64 R10, c[0x0][0x358] ;  /* 0x0000d600ff0a7b82 */ /* 0x000f240000000a00 */
[----:B------:R-:W-:-:S04]  /*19f0*/  SHF.R.U32.HI R14, RZ, 0x4, R14 ;  /* 0x00000004ff0e7819 */ /* 0x000fc8000001160e */
[----:B------:R-:W-:Y:S02]  /*1a00*/  IADD3 R14, PT, PT, -R14, RZ, RZ ;  /* 0x000000ff0e0e7210 */ /* 0x000fe40007ffe1ff */
[----:B-1----:R-:W-:-:S05]  /*1a10*/  LEA R2, R2, R3, 0x18 ;  /* 0x0000000302027211 */ /* 0x002fca00078ec0ff */
[----:B------:R-:W-:-:S07]  /*1a20*/  VIADD R16, R2, 0x36c00 ;  /* 0x00036c0002107836 */ /* 0x000fce0000000000 */
.L_x_42:
[----:B------:R-:W-:Y:S01]  /*1a30*/  MOV R4, 0x1b00 ;  /* 0x00001b0000047802 */ /* 0x000fe20000000f00 */
[----:B------:R-:W-:Y:S01]  /*1a40*/  IMAD.HI.U32 R9, R6, 0x1b4e81b5, RZ ;  /* 0x1b4e81b506097827 */ /* 0x000fe200078e00ff */
[----:B------:R-:W-:Y:S05]  /*1a50*/  YIELD ;  /* 0x0000000000007946 */ /* 0x000fea0003800000 */
[----:B------:R-:W-:Y:S04]  /*1a60*/  SHF.R.U32.HI R9, RZ, 0x6, R9 ;  /* 0x00000006ff097819 */ /* 0x000fe80000011609 */
[C---:B------:R-:W-:Y:S01]  /*1a70*/  PRMT R0, R9.reuse, 0x9910, RZ ;  /* 0x0000991009007816 */ /* 0x040fe200000000ff */
[----:B------:R-:W-:Y:S04]  /*1a80*/  IMAD.SHL.U32 R9, R9, 0x8, RZ ;  /* 0x0000000809097824 */ /* 0x000fe800078e00ff */
[----:B------:R-:W-:Y:S01]  /*1a90*/  IMAD R0, R0, 0x258, RZ ;  /* 0x0000025800007824 */ /* 0x000fe200078e02ff */
[----:B------:R-:W-:Y:S03]  /*1aa0*/  VIADDMNMX.U32 R45, R20, -R9, 0x8, PT ;  /* 0x00000008142d7446 */ /* 0x000fe60003800809 */
[----:B------:R-:W-:Y:S05]  /*1ab0*/  IMAD.MOV R12, RZ, RZ, -R0 ;  /* 0x000000ffff0c7224 */ /* 0x000fea00078e0a00 */
[----:B------:R-:W-:Y:S05]  /*1ac0*/  PRMT R12, R12, 0x7710, RZ ;  /* 0x000077100c0c7816 */ /* 0x000fea00000000ff */
[----:B------:R-:W-:Y:S05]  /*1ad0*/  IMAD.IADD R12, R12, 0x1, R15 ;  /* 0x000000010c0c7824 */ /* 0x000fea00078e020f */
[----:B------:R-:W-:Y:S02]  /*1ae0*/  LOP3.LUT R3, R12, 0xffff, RZ, 0xc0, !PT ;  /* 0x0000ffff0c037812 */ /* 0x000fe400078ec0ff */
[----:B--234-:R-:W-:Y:S05]  /*1af0*/  CALL.REL.NOINC `($__internal_3_$__cuda_sm20_div_u16) ;  /* 0x0000004000d47944 */ /* 0x01cfea0003c00000 */
[----:B------:R-:W-:Y:S01]  /*1b00*/  LOP3.LUT R4, R29, 0x1, RZ, 0x3c, !PT ;  /* 0x000000011d047812 */ /* 0x000fe200078e3cff */
[----:B------:R-:W-:Y:S01]  /*1b10*/  IMAD R34, R7, 0x8, R16 ;  /* 0x0000000807227824 */ /* 0x000fe200078e0210 */
[----:B------:R-:W-:Y:S03]  /*1b20*/  PRMT R45, R45, 0x9910, RZ ;  /* 0x000099102d2d7816 */ /* 0x000fe600000000ff */
[----:B------:R-:W-:Y:S01]  /*1b30*/  IMAD.U32 R3, R4, -0x80000000, RZ ;  /* 0x8000000004037824 */ /* 0x000fe200078e00ff */
[----:B------:R-:W-:Y:S03]  /*1b40*/  PRMT R4, R0, 0x9910, RZ ;  /* 0x0000991000047816 */ /* 0x000fe600000000ff */
[----:B------:R-:W1:Y:S02]  /*1b50*/  SYNCS.PHASECHK.TRANS64.TRYWAIT P0, [R34+URZ+0x38], R3 ;  /* 0x00003803220075a7 */ /* 0x000e6400080011ff */
[----:B------:R-:W-:Y:S05]  /*1b60*/  IMAD R4, R45, R4, RZ ;  /* 0x000000042d047224 */ /* 0x000fea00078e02ff */
[----:B------:R-:W-:Y:S04]  /*1b70*/  IADD3 R4, PT, PT, RZ, -R4, RZ ;  /* 0x80000004ff047210 */ /* 0x000fe80007ffe0ff */
[----:B------:R-:W-:Y:S05]  /*1b80*/  PRMT R5, R4, 0x7710, RZ ;  /* 0x0000771004057816 */ /* 0x000fea00000000ff */
[----:B------:R-:W-:Y:S05]  /*1b90*/  IMAD.IADD R4, R12, 0x1, R5 ;  /* 0x000000010c047824 */ /* 0x000fea00078e0205 */
[----:B------:R-:W-:Y:S04]  /*1ba0*/  LOP3.LUT R4, R4, 0xffff, RZ, 0xc0, !PT ;  /* 0x0000ffff04047812 */ /* 0x000fe800078ec0ff */
[----:B------:R-:W-:Y:S01]  /*1bb0*/  IADD3 R4, PT, PT, R9, R4, RZ ;  /* 0x0000000409047210 */ /* 0x000fe20007ffe0ff */
[----:B-1----:R-:W-:Y:S06]  /*1bc0*/  @!P0 BRA `(.L_x_26) ;  /* 0x0000003800b88947 */ /* 0x002fec0003800000 */
.L_x_70:
[----:B------:R-:W-:Y:S01]  /*1bd0*/  R2UR UR4, R10 ;  /* 0x000000000a0472ca */ /* 0x000fe200000e0000 */
[----:B------:R-:W-:Y:S01]  /*1be0*/  IMAD.SHL.U32 R8, R4, 0x80, RZ ;  /* 0x0000008004087824 */ /* 0x000fe200078e00ff */
[----:B------:R-:W-:Y:S01]  /*1bf0*/  R2UR UR5, R11 ;  /* 0x000000000b0572ca */ /* 0x000fe200000e0000 */
[----:B------:R-:W-:Y:S01]  /*1c00*/  UMOV UR18, URZ ;  /* 0x000000ff00127c82 */ /* 0x000fe20008000000 */
[----:B------:R-:W-:Y:S01]  /*1c10*/  IADD3 R30, P1, PT, R18, 0x140, RZ ;  /* 0x00000140121e7810 */ /* 0x000fe20007f3e0ff */
[----:B------:R-:W-:Y:S01]  /*1c20*/  UMOV UR6, 0x0 ;  /* 0x0000000000067882 */ /* 0x000fe20000000000 */
[----:B------:R-:W-:Y:S01]  /*1c30*/  LEA R12, P0, R8, R22, 0x2 ;  /* 0x00000016080c7211 */ /* 0x000fe200078010ff */
[----:B------:R-:W-:Y:S01]  /*1c40*/  UMOV UR7, 0x10000000 ;  /* 0x1000000000077882 */ /* 0x000fe20000000000 */
[----:B------:R-:W-:Y:S01]  /*1c50*/  LOP3.LUT R0, R0, 0xffff, RZ, 0xc0, !PT ;  /* 0x0000ffff00007812 */ /* 0x000fe200078ec0ff */
[--C-:B------:R-:W-:Y:S01]  /*1c60*/  IMAD.X R31, RZ, RZ, R19.reuse, P1 ;  /* 0x000000ffff1f7224 */ /* 0x100fe200008e0613 */
[----:B------:R-:W-:Y:S01]  /*1c70*/  LEA.HI.X R13, R8, R23, RZ, 0x2, P0 ;  /* 0x00000017080d7211 */ /* 0x000fe200000f14ff */
[C---:B-1----:R-:W-:Y:S01]  /*1c80*/  VIADD R9, R7.reuse, 0x1 ;  /* 0x0000000107097836 */ /* 0x042fe20000000000 */
[----:B------:R-:W-:Y:S01]  /*1c90*/  ISETP.NE.AND P0, PT, R7, 0x6, PT ;  /* 0x000000060700780c */ /* 0x000fe20003f05270 */
[----:B------:R-:W-:Y:S01]  /*1ca0*/  UMOV UR22, UR18 ;  /* 0x0000001200167c82 */ /* 0x000fe20008000000 */
[----:B------:R-:W-:Y:S01]  /*1cb0*/  IADD3 R26, P3, PT, R18, 0x40, RZ ;  /* 0x00000040121a7810 */ /* 0x000fe20007f7e0ff */
[----:B------:R-:W2:Y:S01]  /*1cc0*/  LDG.E.CONSTANT R5, desc[UR4][R12.64] ;  /* 0x000000040c057981 */ /* 0x000ea2000c1e9900 */
[----:B------:R-:W-:Y:S01]  /*1cd0*/  SEL R9, R9, RZ, P0 ;  /* 0x000000ff09097207 */ /* 0x000fe20000000000 */
[----:B------:R-:W-:Y:S01]  /*1ce0*/  IMAD R21, R7, 0x4000, R2 ;  /* 0x0000400007157824 */ /* 0x000fe200078e0202 */
[----:B------:R-:W-:Y:S01]  /*1cf0*/  R2UR UR17, R34 ;  /* 0x00000000221172ca */ /* 0x000fe200000e0000 */
[----:B------:R-:W-:Y:S01]  /*1d00*/  IMAD R0, R0, 0x60, RZ ;  /* 0x0000006000007824 */ /* 0x000fe200078e02ff */
[C---:B------:R-:W-:Y:S01]  /*1d10*/  ISETP.NE.AND P0, PT, R9.reuse, RZ, PT ;  /* 0x000000ff0900720c */ /* 0x040fe20003f05270 */
[----:B------:R-:W-:Y:S01]  /*1d20*/  IMAD R35, R9, 0x8, R16 ;  /* 0x0000000809237824 */ /* 0x000fe200078e0210 */
[----:B------:R-:W-:Y:S01]  /*1d30*/  R2UR UR16, R21 ;  /* 0x00000000151072ca */ /* 0x000fe200000e0000 */
[----:B------:R-:W-:Y:S01]  /*1d40*/  UMOV UR15, URZ ;  /* 0x000000ff000f7c82 */ /* 0x000fe20008000000 */
[----:B------:R-:W-:Y:S01]  /*1d50*/  SEL R24, RZ, 0x1, P0 ;  /* 0x00000001ff187807 */ /* 0x000fe20000000000 */
[----:B------:R-:W-:Y:S01]  /*1d60*/  IMAD.MOV.U32 R21, RZ, RZ, 0x7380 ;  /* 0x00007380ff157424 */ /* 0x000fe200078e00ff */
[C---:B------:R-:W-:Y:S01]  /*1d70*/  IADD3 R32, P0, PT, R18.reuse, 0x1c0, RZ ;  /* 0x000001c012207810 */ /* 0x040fe20007f1e0ff */
[--C-:B------:R-:W-:Y:S01]  /*1d80*/  IMAD.X R27, RZ, RZ, R19.reuse, P3 ;  /* 0x000000ffff1b7224 */ /* 0x100fe200018e0613 */
[----:B------:R-:W-:Y:S01]  /*1d90*/  LOP3.LUT R29, R29, R24, RZ, 0x3c, !PT ;  /* 0x000000181d1d7212 */ /* 0x000fe200078e3cff */
[----:B------:R-:W-:Y:S01]  /*1da0*/  IMAD R17, R7, 0x200, R2 ;  /* 0x0000020007117824 */ /* 0x000fe200078e0202 */
[----:B------:R-:W-:Y:S01]  /*1db0*/  IADD3 R24, P2, PT, R18, 0xc0, RZ ;  /* 0x000000c012187810 */ /* 0x000fe20007f5e0ff */
[--C-:B------:R-:W-:Y:S01]  /*1dc0*/  IMAD.X R33, RZ, RZ, R19.reuse, P0 ;  /* 0x000000ffff217224 */ /* 0x100fe200000e0613 */
[----:B------:R-:W-:Y:S01]  /*1dd0*/  LOP3.LUT R37, R29, 0x1, RZ, 0x3c, !PT ;  /* 0x000000011d257812 */ /* 0x000fe200078e3cff */
[----:B------:R-:W-:Y:S01]  /*1de0*/  UMOV UR21, UR17 ;  /* 0x0000001100157c82 */ /* 0x000fe20008000000 */
[----:B------:R-:W-:Y:S01]  /*1df0*/  R2UR UR30, R26 ;  /* 0x000000001a1e72ca */ /* 0x000fe200000e0000 */
[----:B------:R-:W-:Y:S01]  /*1e00*/  UIADD3 UR16, UPT, UPT, UR16, 0x4000, URZ ;  /* 0x0000400010107890 */ /* 0x000fe2000fffe0ff */
[----:B------:R-:W-:Y:S01]  /*1e10*/  R2UR UR31, R27 ;  /* 0x000000001b1f72ca */ /* 0x000fe200000e0000 */
[----:B------:R-:W-:Y:S01]  /*1e20*/  IMAD.U32 R36, R37, -0x80000000, RZ ;  /* 0x8000000025247824 */ /* 0x000fe200078e00ff */
[----:B------:R-:W-:Y:S01]  /*1e30*/  R2UR UR19, R8 ;  /* 0x00000000081372ca */ /* 0x000fe200000e0000 */
[----:B------:R-:W-:Y:S01]  /*1e40*/  UMOV UR13, UR17 ;  /* 0x00000011000d7c82 */ /* 0x000fe20008000000 */
[----:B------:R-:W-:Y:S01]  /*1e50*/  R2UR UR8, R17 ;  /* 0x00000000110872ca */ /* 0x000fe200000e0000 */
[----:B------:R-:W-:Y:S01]  /*1e60*/  IMAD.X R25, RZ, RZ, R19, P2 ;  /* 0x000000ffff197224 */ /* 0x000fe200010e0613 */
[----:B------:R-:W-:Y:S01]  /*1e70*/  R2UR UR28, R24 ;  /* 0x00000000181c72ca */ /* 0x000fe200000e0000 */
[----:B------:R-:W-:Y:S01]  /*1e80*/  UMOV UR9, UR17 ;  /* 0x0000001100097c82 */ /* 0x000fe20008000000 */
[----:B------:R-:W-:Y:S02]  /*1e90*/  R2UR UR26, R30 ;  /* 0x000000001e1a72ca */ /* 0x000fe400000e0000 */
[----:B------:R-:W-:Y:S02]  /*1ea0*/  R2UR UR29, R25 ;  /* 0x00000000191d72ca */ /* 0x000fe400000e0000 */
[----:B------:R-:W-:Y:S02]  /*1eb0*/  R2UR UR27, R31 ;  /* 0x000000001f1b72ca */ /* 0x000fe400000e0000 */
[----:B------:R-:W-:Y:S01]  /*1ec0*/  R2UR UR24, R32 ;  /* 0x00000000201872ca */ /* 0x000fe200000e0000 */
[----:B------:R1:W-:Y:S01]  /*1ed0*/  UTMALDG.2D [UR16], [UR30], desc[UR6] ;  /* 0x000006101e0075b4 */ /* 0x0003e20008009000 */
[----:B------:R-:W-:Y:S01]  /*1ee0*/  R2UR UR25, R33 ;  /* 0x00000000211972ca */ /* 0x000fe200000e0000 */
[----:B------:R-:W-:Y:S01]  /*1ef0*/  UIADD3 UR12, UPT, UPT, UR8, 0x35000, URZ ;  /* 0x00035000080c7890 */ /* 0x000fe2000fffe0ff */
[----:B------:R-:W-:Y:S01]  /*1f00*/  R2UR UR10, R0 ;  /* 0x00000000000a72ca */ /* 0x000fe200000e0000 */
[----:B------:R-:W-:Y:S01]  /*1f10*/  UMOV UR14, UR19 ;  /* 0x00000013000e7c82 */ /* 0x000fe20008000000 */
[----:B------:R-:W-:Y:S01]  /*1f20*/  UIADD3 UR8, UPT, UPT, UR8, 0x35e00, URZ ;  /* 0x00035e0008087890 */ /* 0x000fe2000fffe0ff */
[C---:B--2---:R-:W-:Y:S01]  /*1f30*/  IMAD R3, R5.reuse, 0x1c00, R0 ;  /* 0x00001c0005037824 */ /* 0x044fe200078e0200 */
[----:B------:R-:W-:Y:S01]  /*1f40*/  ISETP.GT.AND P0, PT, R5, RZ, PT ;  /* 0x000000ff0500720c */ /* 0x000fe20003f04270 */
[--C-:B------:R-:W-:Y:S01]  /*1f50*/  IMAD R4, R7, 0x3000, R2.reuse ;  /* 0x0000300007047824 */ /* 0x100fe200078e0202 */
[----:B------:R-:W-:Y:S01]  /*1f60*/  VIMNMX R28, PT, PT, RZ, R5, !PT ;  /* 0x00000005ff1c7248 */ /* 0x000fe20007fe0100 */
[----:B------:R-:W-:Y:S01]  /*1f70*/  VIADD R5, R9, 0x1 ;  /* 0x0000000109057836 */ /* 0x000fe20000000000 */
[----:B------:R-:W-:Y:S01]  /*1f80*/  SEL R17, R3, R0, P0 ;  /* 0x0000000003117207 */ /* 0x000fe20000000000 */
[--C-:B------:R-:W-:Y:S01]  /*1f90*/  IMAD R3, R9, 0x3000, R2.reuse ;  /* 0x0000300009037824 */ /* 0x100fe200078e0202 */
[----:B------:R-:W-:Y:S02]  /*1fa0*/  R2UR UR20, R4 ;  /* 0x00000000041472ca */ /* 0x000fe400000e0000 */
[----:B------:R-:W-:Y:S02]  /*1fb0*/  R2UR UR23, R17 ;  /* 0x00000000111772ca */ /* 0x000fe400000e0000 */
[----:B------:R-:W-:Y:S02]  /*1fc0*/  R2UR UR11, R28 ;  /* 0x000000001c0b72ca */ /* 0x000fe400000e0000 */
[----:B------:R-:W-:Y:S04]  /*1fd0*/  ISETP.NE.AND P0, PT, R9, 0x6, PT ;  /* 0x000000060900780c */ /* 0x000fe80003f05270 */
[----:B------:R-:W-:Y:S03]  /*1fe0*/  SEL R5, R5, RZ, P0 ;  /* 0x000000ff05057207 */ /* 0x000fe60000000000 */
[----:B------:R-:W-:Y:S01]  /*1ff0*/  UIADD3 UR20, UPT, UPT, UR20, 0x20000, URZ ;  /* 0x0002000014147890 */ /* 0x000fe2000fffe0ff */
[----:B------:R-:W-:Y:S03]  /*2000*/  ISETP.NE.AND P0, PT, R5, RZ, PT ;  /* 0x000000ff0500720c */ /* 0x000fe60003f05270 */
[----:B------:R-:W-:Y:S05]  /*2010*/  USHF.L.U32 UR11, UR11, 0x2, URZ ;  /* 0x000000020b0b7899 */ /* 0x000fea00080006ff */
[----:B------:R1:W-:Y:S01]  /*2020*/  UTMALDG.2D [UR20], [UR28], desc[UR6] ;  /* 0x000006141c0075b4 */ /* 0x0003e20008009000 */
[----:B------:R1:W-:Y:S03]  /*2030*/  UTMALDG.2D [UR12], [UR26], desc[UR6] ;  /* 0x0000060c1a0075b4 */ /* 0x0003e60008009000 */
[----:B------:R1:W-:Y:S01]  /*2040*/  UTMALDG.2D [UR8], [UR24], desc[UR6] ;  /* 0x00000608180075b4 */ /* 0x0003e20008009000 */
[----:B------:R2:W-:Y:S01]  /*2050*/  SYNCS.ARRIVE.TRANS64 RZ, [R34+URZ], R21 ;  /* 0x0000001522ff79a7 */ /* 0x0005e200080000ff */
[----:B------:R-:W3:Y:S01]  /*2060*/  SYNCS.PHASECHK.TRANS64.TRYWAIT P1, [R35+URZ+0x38], R36 ;  /* 0x00003824230075a7 */ /* 0x000ee200080211ff */
[----:B--2---:R-:W-:Y:S01]  /*2070*/  IMAD R34, R9, 0x4000, R2 ;  /* 0x0000400009227824 */ /* 0x004fe200078e0202 */
[----:B-1-3--:R-:W-:Y:S06]  /*2080*/  @!P1 BRA `(.L_x_27) ;  /* 0x0000003400a49947 */ /* 0x00afec0003800000 */
.L_x_72:
[----:B------:R-:W-:Y:S01]  /*2090*/  R2UR UR8, R34 ;  /* 0x00000000220872ca */ /* 0x000fe200000e0000 */
[----:B------:R-:W-:Y:S01]  /*20a0*/  UMOV UR14, 0x0 ;  /* 0x00000000000e7882 */ /* 0x000fe20000000000 */
[----:B------:R-:W-:Y:S01]  /*20b0*/  R2UR UR4, R3 ;  /* 0x00000000030472ca */ /* 0x000fe200000e0000 */
[----:B------:R-:W-:Y:S01]  /*20c0*/  UMOV UR15, 0x10000000 ;  /* 0x10000000000f7882 */ /* 0x000fe20000000000 */
[----:B------:R-:W-:Y:S01]  /*20d0*/  R2UR UR9, R35 ;  /* 0x00000000230972ca */ /* 0x000fe200000e0000 */
[----:B------:R-:W-:Y:S01]  /*20e0*/  UMOV UR10, 0x80 ;  /* 0x00000080000a7882 */ /* 0x000fe20000000000 */
[----:B------:R-:W-:Y:S01]  /*20f0*/  R2UR UR16, R26 ;  /* 0x000000001a1072ca */ /* 0x000fe200000e0000 */
[----:B------:R-:W-:Y:S01]  /*2100*/  IMAD.MOV.U32 R4, RZ, RZ, 0x7000 ;  /* 0x00007000ff047424 */ /* 0x000fe200078e00ff */
[----:B------:R-:W-:Y:S01]  /*2110*/  R2UR UR17, R27 ;  /* 0x000000001b1172ca */ /* 0x000fe200000e0000 */
[----:B------:R-:W-:Y:S01]  /*2120*/  UMOV UR6, 0x80 ;  /* 0x0000008000067882 */ /* 0x000fe20000000000 */
[----:B------:R-:W-:Y:S01]  /*2130*/  R2UR UR11, R8 ;  /* 0x00000000080b72ca */ /* 0x000fe200000e0000 */
[----:B------:R-:W-:Y:S01]  /*2140*/  IMAD R13, R5, 0x8, R16 ;  /* 0x00000008050d7824 */ /* 0x000fe200078e0210 */
[----:B------:R-:W-:Y:S01]  /*2150*/  R2UR UR12, R24 ;  /* 0x00000000180c72ca */ /* 0x000fe200000e0000 */
[----:B------:R-:W-:Y:S01]  /*2160*/  UIADD3 UR8, UPT, UPT, UR8, 0x4000, URZ ;  /* 0x0000400008087890 */ /* 0x000fe2000fffe0ff */
[----:B------:R-:W-:Y:S01]  /*2170*/  R2UR UR13, R25 ;  /* 0x00000000190d72ca */ /* 0x000fe200000e0000 */
[----:B------:R-:W-:Y:S01]  /*2180*/  UIADD3 UR4, UPT, UPT, UR4, 0x20000, URZ ;  /* 0x0002000004047890 */ /* 0x000fe2000fffe0ff */
[----:B------:R-:W-:Y:S01]  /*2190*/  R2UR UR7, R17 ;  /* 0x00000000110772ca */ /* 0x000fe200000e0000 */
[----:B------:R-:W-:Y:S01]  /*21a0*/  UMOV UR5, UR9 ;  /* 0x0000000900057c82 */ /* 0x000fe20008000000 */
[----:B------:R-:W-:Y:S01]  /*21b0*/  SEL R12, RZ, 0x1, P0 ;  /* 0x00000001ff0c7807 */ /* 0x000fe20000000000 */
[C---:B------:R-:W-:Y:S01]  /*21c0*/  VIADD R7, R5.reuse, 0x1 ;  /* 0x0000000105077836 */ /* 0x040fe20000000000 */
[C---:B------:R-:W-:Y:S01]  /*21d0*/  ISETP.NE.AND P0, PT, R5.reuse, 0x6, PT ;  /* 0x000000060500780c */ /* 0x040fe20003f05270 */
[--C-:B------:R-:W-:Y:S01]  /*21e0*/  IMAD R3, R5, 0x3000, R2.reuse ;  /* 0x0000300005037824 */ /* 0x100fe200078e0202 */
[----:B------:R-:W-:Y:S01]  /*21f0*/  LOP3.LUT R12, R29, R12, RZ, 0x3c, !PT ;  /* 0x0000000c1d0c7212 */ /* 0x000fe200078e3cff */
[----:B------:R2:W-:Y:S01]  /*2200*/  UTMALDG.2D [UR8], [UR16], desc[UR14] ;  /* 0x00000e08100075b4 */ /* 0x0005e20008009000 */
[----:B------:R-:W-:Y:S02]  /*2210*/  SEL R7, R7, RZ, P0 ;  /* 0x000000ff07077207 */ /* 0x000fe40000000000 */
[----:B------:R-:W-:Y:S02]  /*2220*/  LOP3.LUT R9, R12, 0x1, RZ, 0x3c, !PT ;  /* 0x000000010c097812 */ /* 0x000fe400078e3cff */
[----:B------:R-:W-:Y:S01]  /*2230*/  ISETP.NE.AND P0, PT, R7, RZ, PT ;  /* 0x000000ff0700720c */ /* 0x000fe20003f05270 */
[----:B------:R2:W-:Y:S01]  /*2240*/  UTMALDG.2D [UR4], [UR12], desc[UR14] ;  /* 0x00000e040c0075b4 */ /* 0x0005e20008009000 */
[----:B------:R2:W-:Y:S01]  /*2250*/  SYNCS.ARRIVE.TRANS64 RZ, [R35+URZ], R4 ;  /* 0x0000000423ff79a7 */ /* 0x0005e200080000ff */
[----:B------:R-:W-:Y:S02]  /*2260*/  IMAD.U32 R34, R9, -0x80000000, RZ ;  /* 0x8000000009227824 */ /* 0x000fe400078e00ff */
[----:B------:R-:W-:Y:S02]  /*2270*/  IMAD R9, R5, 0x4000, R2 ;  /* 0x0000400005097824 */ /* 0x000fe400078e0202 */
[----:B------:R-:W3:Y:S02]  /*2280*/  SYNCS.PHASECHK.TRANS64.TRYWAIT P1, [R13+URZ+0x38], R34 ;  /* 0x000038220d0075a7 */ /* 0x000ee400080211ff */
[----:B--23--:R-:W-:Y:S05]  /*2290*/  @!P1 BRA `(.L_x_28) ;  /* 0x0000003400389947 */ /* 0x00cfea0003800000 */
.L_x_74:
[----:B------:R-:W-:Y:S01]  /*22a0*/  R2UR UR8, R9 ;  /* 0x00000000090872ca */ /* 0x000fe200000e0000 */
[----:B------:R-:W-:Y:S01]  /*22b0*/  UMOV UR14, 0x0 ;  /* 0x00000000000e7882 */ /* 0x000fe20000000000 */
[----:B------:R-:W-:Y:S01]  /*22c0*/  R2UR UR4, R3 ;  /* 0x00000000030472ca */ /* 0x000fe200000e0000 */
[----:B------:R-:W-:Y:S01]  /*22d0*/  UMOV UR15, 0x10000000 ;  /* 0x10000000000f7882 */ /* 0x000fe20000000000 */
[----:B------:R-:W-:Y:S01]  /*22e0*/  R2UR UR9, R13 ;  /* 0x000000000d0972ca */ /* 0x000fe200000e0000 */
[----:B------:R-:W-:Y:S01]  /*22f0*/  UMOV UR10, 0x100 ;  /* 0x00000100000a7882 */ /* 0x000fe20000000000 */
[----:B------:R-:W-:Y:S01]  /*2300*/  R2UR UR16, R26 ;  /* 0x000000001a1072ca */ /* 0x000fe200000e0000 */
[----:B------:R-:W-:Y:S01]  /*2310*/  UMOV UR6, 0x100 ;  /* 0x0000010000067882 */ /* 0x000fe20000000000 */
[----:B------:R-:W-:Y:S01]  /*2320*/  R2UR UR17, R27 ;  /* 0x000000001b1172ca */ /* 0x000fe200000e0000 */
[C---:B------:R-:W-:Y:S01]  /*2330*/  IMAD R9, R7.reuse, 0x8, R16 ;  /* 0x0000000807097824 */ /* 0x040fe200078e0210 */
[----:B------:R-:W-:Y:S01]  /*2340*/  R2UR UR11, R8 ;  /* 0x00000000080b72ca */ /* 0x000fe200000e0000 */
[----:B------:R-:W-:Y:S01]  /*2350*/  VIADD R5, R7, 0x1 ;  /* 0x0000000107057836 */ /* 0x000fe20000000000 */
[----:B------:R-:W-:Y:S01]  /*2360*/  R2UR UR12, R24 ;  /* 0x00000000180c72ca */ /* 0x000fe200000e0000 */
[----:B------:R-:W-:Y:S01]  /*2370*/  UIADD3 UR8, UPT, UPT, UR8, 0x4000, URZ ;  /* 0x0000400008087890 */ /* 0x000fe2000fffe0ff */
[----:B------:R-:W-:Y:S01]  /*2380*/  R2UR UR13, R25 ;  /* 0x00000000190d72ca */ /* 0x000fe200000e0000 */
[----:B------:R-:W-:Y:S01]  /*2390*/  UIADD3 UR4, UPT, UPT, UR4, 0x20000, URZ ;  /* 0x0002000004047890 */ /* 0x000fe2000fffe0ff */
[----:B------:R-:W-:Y:S01]  /*23a0*/  R2UR UR7, R17 ;  /* 0x00000000110772ca */ /* 0x000fe200000e0000 */
[----:B------:R-:W-:Y:S01]  /*23b0*/  UMOV UR5, UR9 ;  /* 0x0000000900057c82 */ /* 0x000fe20008000000 */
[----:B------:R-:W-:Y:S01]  /*23c0*/  SEL R29, RZ, 0x1, P0 ;  /* 0x00000001ff1d7807 */ /* 0x000fe20000000000 */
[C-C-:B------:R-:W-:Y:S01]  /*23d0*/  IMAD R3, R7.reuse, 0x3000, R2.reuse ;  /* 0x0000300007037824 */ /* 0x140fe200078e0202 */
[----:B------:R-:W-:Y:S02]  /*23e0*/  ISETP.NE.AND P0, PT, R7, 0x6, PT ;  /* 0x000000060700780c */ /* 0x000fe40003f05270 */
[----:B------:R-:W-:Y:S01]  /*23f0*/  LOP3.LUT R12, R12, R29, RZ, 0x3c, !PT ;  /* 0x0000001d0c0c7212 */ /* 0x000fe200078e3cff */
[----:B------:R2:W-:Y:S01]  /*2400*/  UTMALDG.2D [UR8], [UR16], desc[UR14] ;  /* 0x00000e08100075b4 */ /* 0x0005e20008009000 */
[----:B------:R-:W-:Y:S02]  /*2410*/  SEL R5, R5, RZ, P0 ;  /* 0x000000ff05057207 */ /* 0x000fe40000000000 */
[----:B------:R-:W-:Y:S02]  /*2420*/  LOP3.LUT R29, R12, 0x1, RZ, 0x3c, !PT ;  /* 0x000000010c1d7812 */ /* 0x000fe400078e3cff */
[----:B------:R-:W-:Y:S01]  /*2430*/  ISETP.NE.AND P0, PT, R5, RZ, PT ;  /* 0x000000ff0500720c */ /* 0x000fe20003f05270 */
[----:B------:R2:W-:Y:S01]  /*2440*/  UTMALDG.2D [UR4], [UR12], desc[UR14] ;  /* 0x00000e040c0075b4 */ /* 0x0005e20008009000 */
[----:B------:R3:W-:Y:S01]  /*2450*/  SYNCS.ARRIVE.TRANS64 RZ, [R13+URZ], R4 ;  /* 0x000000040dff79a7 */ /* 0x0007e200080000ff */
[----:B------:R-:W-:Y:S04]  /*2460*/  IMAD.U32 R34, R29, -0x80000000, RZ ;  /* 0x800000001d227824 */ /* 0x000fe800078e00ff */
[----:B------:R-:W4:Y:S01]  /*2470*/  SYNCS.PHASECHK.TRANS64.TRYWAIT P1, [R9+URZ+0x38], R34 ;  /* 0x00003822090075a7 */ /* 0x000f2200080211ff */
[----:B-1-3--:R-:W-:Y:S01]  /*2480*/  IMAD R13, R7, 0x4000, R2 ;  /* 0x00004000070d7824 */ /* 0x00afe200078e0202 */
[----:B--2-4-:R-:W-:Y:S06]  /*2490*/  @!P1 BRA `(.L_x_29) ;  /* 0x0000003000d09947 */ /* 0x014fec0003800000 */
.L_x_76:
        /* <DEDUP_REMOVED lines=9> */
[C---:B------:R-:W-:Y:S01]  /*2530*/  VIADD R7, R5.reuse, 0x1 ;  /* 0x0000000105077836 */ /* 0x040fe20000000000 */
        /* <DEDUP_REMOVED lines=8> */
[----:B------:R-:W-:Y:S02]  /*25c0*/  SEL R13, RZ, 0x1, P0 ;  /* 0x00000001ff0d7807 */ /* 0x000fe40000000000 */
[C---:B------:R-:W-:Y:S02]  /*25d0*/  ISETP.NE.AND P0, PT, R5.reuse, 0x6, PT ;  /* 0x000000060500780c */ /* 0x040fe40003f05270 */
[----:B------:R-:W-:Y:S01]  /*25e0*/  LOP3.LUT R13, R12, R13, RZ, 0x3c, !PT ;  /* 0x0000000d0c0d7212 */ /* 0x000fe200078e3cff */
[----:B------:R2:W-:Y:S01]  /*25f0*/  UTMALDG.2D [UR8], [UR16], desc[UR14] ;  /* 0x00000e08100075b4 */ /* 0x0005e20008009000 */
[----:B------:R-:W-:Y:S01]  /*2600*/  IMAD R12, R5, 0x8, R16 ;  /* 0x00000008050c7824 */ /* 0x000fe200078e0210 */
[----:B------:R-:W-:Y:S02]  /*2610*/  SEL R7, R7, RZ, P0 ;  /* 0x000000ff07077207 */ /* 0x000fe40000000000 */
[----:B------:R-:W-:Y:S02]  /*2620*/  LOP3.LUT R34, R13, 0x1, RZ, 0x3c, !PT ;  /* 0x000000010d227812 */ /* 0x000fe400078e3cff */
[----:B------:R2:W-:Y:S01]  /*2630*/  UTMALDG.2D [UR4], [UR12], desc[UR14] ;  /* 0x00000e040c0075b4 */ /* 0x0005e20008009000 */
[----:B------:R3:W-:Y:S02]  /*2640*/  SYNCS.ARRIVE.TRANS64 RZ, [R9+URZ], R4 ;  /* 0x0000000409ff79a7 */ /* 0x0007e400080000ff */
[----:B------:R-:W-:Y:S04]  /*2650*/  IMAD.U32 R29, R34, -0x80000000, RZ ;  /* 0x80000000221d7824 */ /* 0x000fe800078e00ff */
[----:B------:R-:W4:Y:S01]  /*2660*/  SYNCS.PHASECHK.TRANS64.TRYWAIT P1, [R12+URZ+0x38], R29 ;  /* 0x0000381d0c0075a7 */ /* 0x000f2200080211ff */
[----:B-1-3--:R-:W-:Y:S01]  /*2670*/  IMAD R9, R5, 0x4000, R2 ;  /* 0x0000400005097824 */ /* 0x00afe200078e0202 */
[----:B--2-4-:R-:W-:Y:S06]  /*2680*/  @!P1 BRA `(.L_x_30) ;  /* 0x00000030006c9947 */ /* 0x014fec0003800000 */
.L_x_78:
[----:B------:R-:W-:Y:S01]  /*2690*/  R2UR UR8, R9 ;  /* 0x00000000090872ca */ /* 0x000fe200000e0000 */
[C---:B------:R-:W-:Y:S01]  /*26a0*/  IMAD R9, R7.reuse, 0x8, R16 ;  /* 0x0000000807097824 */ /* 0x040fe200078e0210 */
[----:B------:R-:W-:Y:S01]  /*26b0*/  ISETP.NE.AND P0, PT, R7, RZ, PT ;  /* 0x000000ff0700720c */ /* 0x000fe20003f05270 */
[----:B------:R-:W-:Y:S01]  /*26c0*/  UMOV UR24, 0x0 ;  /* 0x0000000000187882 */ /* 0x000fe20000000000 */
[----:B------:R-:W-:Y:S01]  /*26d0*/  R2UR UR4, R3 ;  /* 0x00000000030472ca */ /* 0x000fe200000e0000 */
[----:B------:R-:W-:Y:S01]  /*26e0*/  UMOV UR25, 0x10000000 ;  /* 0x1000000000197882 */ /* 0x000fe20000000000 */
[----:B------:R-:W-:Y:S01]  /*26f0*/  SEL R36, RZ, 0x1, P0 ;  /* 0x00000001ff247807 */ /* 0x000fe20000000000 */
[----:B------:R-:W-:Y:S01]  /*2700*/  UMOV UR10, 0x200 ;  /* 0x00000200000a7882 */ /* 0x000fe20000000000 */
[----:B------:R-:W-:Y:S01]  /*2710*/  R2UR UR9, R12 ;  /* 0x000000000c0972ca */ /* 0x000fe200000e0000 */
[----:B------:R-:W-:Y:S01]  /*2720*/  UMOV UR6, 0x200 ;  /* 0x0000020000067882 */ /* 0x000fe20000000000 */
[----:B------:R-:W-:Y:S01]  /*2730*/  LOP3.LUT R13, R13, R36, RZ, 0x3c, !PT ;  /* 0x000000240d0d7212 */ /* 0x000fe200078e3cff */
[----:B------:R-:W-:Y:S01]  /*2740*/  UMOV UR19, 0x1 ;  /* 0x0000000100137882 */ /* 0x000fe20000000000 */
[----:B------:R-:W-:Y:S01]  /*2750*/  R2UR UR28, R26 ;  /* 0x000000001a1c72ca */ /* 0x000fe200000e0000 */
[--C-:B------:R-:W-:Y:S01]  /*2760*/  IMAD R29, R5, 0x200, R2.reuse ;  /* 0x00000200051d7824 */ /* 0x100fe200078e0202 */
[----:B------:R-:W-:Y:S01]  /*2770*/  R2UR UR29, R27 ;  /* 0x000000001b1d72ca */ /* 0x000fe200000e0000 */
[----:B------:R-:W-:Y:S01]  /*2780*/  UIADD3 UR8, UPT, UPT, UR8, 0x4000, URZ ;  /* 0x0000400008087890 */ /* 0x000fe2000fffe0ff */
[----:B------:R-:W-:Y:S01]  /*2790*/  R2UR UR11, R8 ;  /* 0x00000000080b72ca */ /* 0x000fe200000e0000 */
[----:B------:R-:W-:Y:S01]  /*27a0*/  UIADD3 UR4, UPT, UPT, UR4, 0x20000, URZ ;  /* 0x0002000004047890 */ /* 0x000fe2000fffe0ff */
[----:B------:R-:W-:Y:S01]  /*27b0*/  R2UR UR12, R29 ;  /* 0x000000001d0c72ca */ /* 0x000fe200000e0000 */
[----:B------:R-:W-:Y:S01]  /*27c0*/  VIADD R5, R7, 0x1 ;  /* 0x0000000107057836 */ /* 0x000fe20000000000 */
[----:B------:R-:W-:Y:S01]  /*27d0*/  R2UR UR26, R24 ;  /* 0x00000000181a72ca */ /* 0x000fe200000e0000 */
[----:B------:R-:W-:Y:S01]  /*27e0*/  UMOV UR5, UR9 ;  /* 0x0000000900057c82 */ /* 0x000fe20008000000 */
[----:B------:R-:W-:Y:S01]  /*27f0*/  R2UR UR27, R25 ;  /* 0x00000000191b72ca */ /* 0x000fe200000e0000 */
[----:B------:R-:W-:Y:S01]  /*2800*/  UMOV UR17, UR9 ;  /* 0x0000000900117c82 */ /* 0x000fe20008000000 */
[----:B------:R-:W-:Y:S01]  /*2810*/  R2UR UR7, R17 ;  /* 0x00000000110772ca */ /* 0x000fe200000e0000 */
[----:B------:R-:W-:Y:S01]  /*2820*/  UMOV UR13, UR9 ;  /* 0x00000009000d7c82 */ /* 0x000fe20008000000 */
[----:B------:R-:W-:Y:S01]  /*2830*/  R2UR UR15, R28 ;  /* 0x000000001c0f72ca */ /* 0x000fe200000e0000 */
[--C-:B------:R-:W-:Y:S01]  /*2840*/  IMAD R3, R7, 0x3000, R2.reuse ;  /* 0x0000300007037824 */ /* 0x100fe200078e0202 */
[----:B------:R-:W-:Y:S01]  /*2850*/  R2UR UR22, R30 ;  /* 0x000000001e1672ca */ /* 0x000fe200000e0000 */
[----:B------:R2:W-:Y:S01]  /*2860*/  UTMALDG.2D [UR8], [UR28], desc[UR24] ;  /* 0x000018081c0075b4 */ /* 0x0005e20008009000 */
[----:B------:R-:W-:Y:S01]  /*2870*/  R2UR UR23, R31 ;  /* 0x000000001f1772ca */ /* 0x000fe200000e0000 */
[----:B------:R-:W-:Y:S01]  /*2880*/  UIADD3 UR16, UPT, UPT, UR12, 0x35000, URZ ;  /* 0x000350000c107890 */ /* 0x000fe2000fffe0ff */
[----:B------:R-:W-:Y:S01]  /*2890*/  R2UR UR20, R32 ;  /* 0x00000000201472ca */ /* 0x000fe200000e0000 */
[----:B------:R-:W-:Y:S01]  /*28a0*/  UMOV UR18, UR11 ;  /* 0x0000000b00127c82 */ /* 0x000fe20008000000 */
[----:B------:R-:W-:Y:S01]  /*28b0*/  R2UR UR21, R33 ;  /* 0x00000000211572ca */ /* 0x000fe200000e0000 */
[----:B------:R-:W-:Y:S01]  /*28c0*/  UIADD3 UR12, UPT, UPT, UR12, 0x35e00, URZ ;  /* 0x00035e000c0c7890 */ /* 0x000fe2000fffe0ff */
[----:B------:R-:W-:Y:S01]  /*28d0*/  R2UR UR14, R0 ;  /* 0x00000000000e72ca */ /* 0x000fe200000e0000 */
[----:B------:R2:W-:Y:S01]  /*28e0*/  UTMALDG.2D [UR4], [UR26], desc[UR24] ;  /* 0x000018041a0075b4 */ /* 0x0005e20008009000 */
[----:B------:R-:W-:Y:S01]  /*28f0*/  LOP3.LUT R29, R13, 0x1, RZ, 0x3c, !PT ;  /* 0x000000010d1d7812 */ /* 0x000fe200078e3cff */
[----:B------:R-:W-:Y:S01]  /*2900*/  ULEA UR15, UR15, 0x1, 0x2 ;  /* 0x000000010f0f7891 */ /* 0x000fe2000f8e10ff */
[----:B------:R-:W-:Y:S03]  /*2910*/  ISETP.NE.AND P0, PT, R7, 0x6, PT ;  /* 0x000000060700780c */ /* 0x000fe60003f05270 */
[----:B------:R-:W-:Y:S01]  /*2920*/  IMAD.U32 R34, R29, -0x80000000, RZ ;  /* 0x800000001d227824 */ /* 0x000fe200078e00ff */
[----:B------:R-:W-:Y:S01]  /*2930*/  SEL R5, R5, RZ, P0 ;  /* 0x000000ff05057207 */ /* 0x000fe20000000000 */
[----:B------:R2:W-:Y:S03]  /*2940*/  UTMALDG.2D [UR16], [UR22], desc[UR24] ;  /* 0x00001810160075b4 */ /* 0x0005e60008009000 */
[----:B------:R-:W-:Y:S01]  /*2950*/  ISETP.NE.AND P0, PT, R5, RZ, PT ;  /* 0x000000ff0500720c */ /* 0x000fe20003f05270 */
[----:B------:R2:W-:Y:S01]  /*2960*/  UTMALDG.2D [UR12], [UR20], desc[UR24] ;  /* 0x0000180c140075b4 */ /* 0x0005e20008009000 */
[----:B------:R3:W-:Y:S01]  /*2970*/  SYNCS.ARRIVE.TRANS64 RZ, [R12+URZ], R21 ;  /* 0x000000150cff79a7 */ /* 0x0007e200080000ff */
[----:B------:R-:W4:Y:S01]  /*2980*/  SYNCS.PHASECHK.TRANS64.TRYWAIT P1, [R9+URZ+0x38], R34 ;  /* 0x00003822090075a7 */ /* 0x000f2200080211ff */
[----:B-1-3--:R-:W-:Y:S01]  /*2990*/  IMAD R12, R7, 0x4000, R2 ;  /* 0x00004000070c7824 */ /* 0x00afe200078e0202 */
[----:B--2-4-:R-:W-:Y:S08]  /*29a0*/  @!P1 BRA `(.L_x_31) ;  /* 0x0000002c00c09947 */ /* 0x014ff00003800000 */
.L_x_80:
        /* <DEDUP_REMOVED lines=32> */
.L_x_82:
        /* <DEDUP_REMOVED lines=32> */
.L_x_84:
        /* <DEDUP_REMOVED lines=24> */
[----:B------:R-:W-:Y:S03]  /*2f30*/  LOP3.LUT R34, R13, 0x1, RZ, 0x3c, !PT ;  /* 0x000000010d227812 */ /* 0x000fe600078e3cff */
[----:B------:R2:W-:Y:S01]  /*2f40*/  UTMALDG.2D [UR4], [UR12], desc[UR14] ;  /* 0x00000e040c0075b4 */ /* 0x0005e20008009000 */
[----:B------:R3:W-:Y:S01]  /*2f50*/  SYNCS.ARRIVE.TRANS64 RZ, [R9+URZ], R4 ;  /* 0x0000000409ff79a7 */ /* 0x0007e200080000ff */
[----:B------:R-:W-:Y:S04]  /*2f60*/  IMAD.U32 R29, R34, -0x80000000, RZ ;  /* 0x80000000221d7824 */ /* 0x000fe800078e00ff */
[----:B------:R-:W4:Y:S01]  /*2f70*/  SYNCS.PHASECHK.TRANS64.TRYWAIT P1, [R12+URZ+0x38], R29 ;  /* 0x0000381d0c0075a7 */ /* 0x000f2200080211ff */
[----:B-1-3--:R-:W-:Y:S01]  /*2f80*/  IMAD R9, R5, 0x4000, R2 ;  /* 0x0000400005097824 */ /* 0x00afe200078e0202 */
[----:B--2-4-:R-:W-:Y:S06]  /*2f90*/  @!P1 BRA `(.L_x_34) ;  /* 0x0000002800949947 */ /* 0x014fec0003800000 */
.L_x_86:
        /* <DEDUP_REMOVED lines=50> */
.L_x_88:
        /* <DEDUP_REMOVED lines=32> */
.L_x_90:
        /* <DEDUP_REMOVED lines=32> */
.L_x_92:
        /* <DEDUP_REMOVED lines=22> */
[----:B------:R2:W-:Y:S03]  /*3820*/  UTMALDG.2D [UR8], [UR16], desc[UR14] ;  /* 0x00000e08100075b4 */ /* 0x0005e60008009000 */
[----:B------:R-:W-:Y:S03]  /*3830*/  LOP3.LUT R34, R13, 0x1, RZ, 0x3c, !PT ;  /* 0x000000010d227812 */ /* 0x000fe600078e3cff */
[----:B------:R2:W-:Y:S01]  /*3840*/  UTMALDG.2D [UR4], [UR12], desc[UR14] ;  /* 0x00000e040c0075b4 */ /* 0x0005e20008009000 */
[----:B------:R3:W-:Y:S01]  /*3850*/  SYNCS.ARRIVE.TRANS64 RZ, [R9+URZ], R4 ;  /* 0x0000000409ff79a7 */ /* 0x0007e200080000ff */
[----:B------:R-:W-:Y:S04]  /*3860*/  IMAD.U32 R29, R34, -0x80000000, RZ ;  /* 0x80000000221d7824 */ /* 0x000fe800078e00ff */
[----:B------:R-:W4:Y:S01]  /*3870*/  SYNCS.PHASECHK.TRANS64.TRYWAIT P1, [R12+URZ+0x38], R29 ;  /* 0x0000381d0c0075a7 */ /* 0x000f2200080211ff */
[----:B-1-3--:R-:W-:Y:S01]  /*3880*/  IMAD R9, R5, 0x4000, R2 ;  /* 0x0000400005097824 */ /* 0x00afe200078e0202 */
[----:B--2-4-:R-:W-:Y:S06]  /*3890*/  @!P1 BRA `(.L_x_38) ;  /* 0x0000002000c09947 */ /* 0x014fec0003800000 */
.L_x_94:
        /* <DEDUP_REMOVED lines=8> */
[----:B------:R-:W-:Y:S01]  /*3920*/  SEL R7, R7, RZ, P0 ;  /* 0x000000ff07077207 */ /* 0x000fe20000000000 */
[----:B------:R-:W-:Y:S01]  /*3930*/  UMOV UR19, 0x3 ;  /* 0x0000000300137882 */ /* 0x000fe20000000000 */
[----:B------:R-:W-:Y:S01]  /*3940*/  R2UR UR4, R3 ;  /* 0x00000000030472ca */ /* 0x000fe200000e0000 */
[----:B------:R-:W-:Y:S01]  /*3950*/  IMAD R29, R5, 0x200, R2 ;  /* 0x00000200051d7824 */ /* 0x000fe200078e0202 */
[C---:B------:R-:W-:Y:S01]  /*3960*/  ISETP.NE.AND P0, PT, R7.reuse, RZ, PT ;  /* 0x000000ff0700720c */ /* 0x040fe20003f05270 */
[----:B------:R-:W-:Y:S01]  /*3970*/  IMAD R31, R7, 0x8, R16 ;  /* 0x00000008071f7824 */ /* 0x000fe200078e0210 */
[----:B------:R-:W-:Y:S01]  /*3980*/  R2UR UR9, R12 ;  /* 0x000000000c0972ca */ /* 0x000fe200000e0000 */
[----:B------:R-:W-:Y:S01]  /*3990*/  UIADD3 UR8, UPT, UPT, UR8, 0x4000, URZ ;  /* 0x0000400008087890 */ /* 0x000fe2000fffe0ff */
[----:B------:R-:W-:Y:S01]  /*39a0*/  R2UR UR28, R26 ;  /* 0x000000001a1c72ca */ /* 0x000fe200000e0000 */
[----:B------:R-:W-:Y:S01]  /*39b0*/  ULEA UR15, UR15, 0x3, 0x2 ;  /* 0x000000030f0f7891 */ /* 0x000fe2000f8e10ff */
[----:B------:R-:W-:Y:S01]  /*39c0*/  R2UR UR29, R27 ;  /* 0x000000001b1d72ca */ /* 0x000fe200000e0000 */
[C---:B------:R-:W-:Y:S01]  /*39d0*/  VIADD R5, R7.reuse, 0x1 ;  /* 0x0000000107057836 */ /* 0x040fe20000000000 */
[----:B------:R-:W-:Y:S01]  /*39e0*/  R2UR UR11, R8 ;  /* 0x00000000080b72ca */ /* 0x000fe200000e0000 */
[--C-:B------:R-:W-:Y:S01]  /*39f0*/  IMAD R3, R7, 0x3000, R2.reuse ;  /* 0x0000300007037824 */ /* 0x100fe200078e0202 */
[----:B------:R-:W-:Y:S01]  /*3a00*/  R2UR UR12, R29 ;  /* 0x000000001d0c72ca */ /* 0x000fe200000e0000 */
[----:B------:R-:W-:Y:S01]  /*3a10*/  UIADD3 UR4, UPT, UPT, UR4, 0x20000, URZ ;  /* 0x0002000004047890 */ /* 0x000fe2000fffe0ff */
[----:B------:R-:W-:Y:S02]  /*3a20*/  R2UR UR26, R24 ;  /* 0x00000000181a72ca */ /* 0x000fe400000e0000 */
[----:B------:R-:W-:Y:S01]  /*3a30*/  R2UR UR27, R25 ;  /* 0x00000000191b72ca */ /* 0x000fe200000e0000 */
[----:B------:R-:W-:Y:S01]  /*3a40*/  UMOV UR5, UR9 ;  /* 0x0000000900057c82 */ /* 0x000fe20008000000 */
[----:B------:R-:W-:Y:S01]  /*3a50*/  R2UR UR7, R17 ;  /* 0x00000000110772ca */ /* 0x000fe200000e0000 */
[----:B------:R-:W-:Y:S01]  /*3a60*/  UMOV UR17, UR9 ;  /* 0x0000000900117c82 */ /* 0x000fe20008000000 */
[----:B------:R-:W-:Y:S01]  /*3a70*/  R2UR UR20, R32 ;  /* 0x00000000201472ca */ /* 0x000fe200000e0000 */
[----:B------:R-:W-:Y:S01]  /*3a80*/  UMOV UR13, UR9 ;  /* 0x00000009000d7c82 */ /* 0x000fe20008000000 */
[----:B------:R-:W-:Y:S01]  /*3a90*/  R2UR UR21, R33 ;  /* 0x00000000211572ca */ /* 0x000fe200000e0000 */
[----:B------:R2:W-:Y:S01]  /*3aa0*/  UTMALDG.2D [UR8], [UR28], desc[UR24] ;  /* 0x000018081c0075b4 */ /* 0x0005e20008009000 */
[----:B------:R-:W-:Y:S01]  /*3ab0*/  R2UR UR14, R0 ;  /* 0x00000000000e72ca */ /* 0x000fe200000e0000 */
[----:B------:R-:W-:Y:S01]  /*3ac0*/  UIADD3 UR16, UPT, UPT, UR12, 0x35000, URZ ;  /* 0x000350000c107890 */ /* 0x000fe2000fffe0ff */
[----:B------:R-:W-:Y:S01]  /*3ad0*/  SEL R28, RZ, 0x1, P0 ;  /* 0x00000001ff1c7807 */ /* 0x000fe20000000000 */
[----:B------:R-:W-:Y:S01]  /*3ae0*/  UMOV UR18, UR11 ;  /* 0x0000000b00127c82 */ /* 0x000fe20008000000 */
[----:B------:R-:W-:Y:S01]  /*3af0*/  UIADD3 UR12, UPT, UPT, UR12, 0x35e00, URZ ;  /* 0x00035e000c0c7890 */ /* 0x000fe2000fffe0ff */
[----:B------:R-:W-:Y:S02]  /*3b00*/  ISETP.NE.AND P0, PT, R7, 0x6, PT ;  /* 0x000000060700780c */ /* 0x000fe40003f05270 */
[----:B------:R2:W-:Y:S01]  /*3b10*/  UTMALDG.2D [UR4], [UR26], desc[UR24] ;  /* 0x000018041a0075b4 */ /* 0x0005e20008009000 */
[----:B------:R-:W-:Y:S02]  /*3b20*/  LOP3.LUT R13, R13, R28, RZ, 0x3c, !PT ;  /* 0x0000001c0d0d7212 */ /* 0x000fe400078e3cff */
[----:B------:R-:W-:Y:S02]  /*3b30*/  SEL R5, R5, RZ, P0 ;  /* 0x000000ff05057207 */ /* 0x000fe40000000000 */
[----:B------:R-:W-:Y:S02]  /*3b40*/  LOP3.LUT R9, R13, 0x1, RZ, 0x3c, !PT ;  /* 0x000000010d097812 */ /* 0x000fe400078e3cff */
[----:B------:R-:W-:Y:S01]  /*3b50*/  ISETP.NE.AND P0, PT, R5, RZ, PT ;  /* 0x000000ff0500720c */ /* 0x000fe20003f05270 */
[----:B------:R2:W-:Y:S02]  /*3b60*/  UTMALDG.2D [UR16], [UR22], desc[UR24] ;  /* 0x00001810160075b4 */ /* 0x0005e40008009000 */
[----:B------:R-:W-:Y:S01]  /*3b70*/  IMAD.U32 R30, R9, -0x80000000, RZ ;  /* 0x80000000091e7824 */ /* 0x000fe200078e00ff */
[----:B------:R2:W-:Y:S01]  /*3b80*/  UTMALDG.2D [UR12], [UR20], desc[UR24] ;  /* 0x0000180c140075b4 */ /* 0x0005e20008009000 */
[----:B------:R3:W-:Y:S02]  /*3b90*/  SYNCS.ARRIVE.TRANS64 RZ, [R12+URZ], R21 ;  /* 0x000000150cff79a7 */ /* 0x0007e400080000ff */
[----:B------:R-:W4:Y:S01]  /*3ba0*/  SYNCS.PHASECHK.TRANS64.TRYWAIT P1, [R31+URZ+0x38], R30 ;  /* 0x0000381e1f0075a7 */ /* 0x000f2200080211ff */
[----:B-1-3--:R-:W-:Y:S01]  /*3bb0*/  IMAD R12, R7, 0x4000, R2 ;  /* 0x00004000070c7824 */ /* 0x00afe200078e0202 */
[----:B--2-4-:R-:W-:Y:S06]  /*3bc0*/  @!P1 BRA `(.L_x_39) ;  /* 0x0000002000109947 */ /* 0x014fec0003800000 */
.L_x_96:
        /* <DEDUP_REMOVED lines=32> */
.L_x_98:
        /* <DEDUP_REMOVED lines=11> */
[--C-:B------:R-:W-:Y:S01]  /*3e80*/  IMAD R0, R9, 0x3000, R2.reuse ;  /* 0x0000300009007824 */ /* 0x100fe200078e0202 */
[----:B------:R-:W-:Y:S01]  /*3e90*/  R2UR UR12, R24 ;  /* 0x00000000180c72ca */ /* 0x000fe200000e0000 */
[----:B------:R-:W-:Y:S01]  /*3ea0*/  UIADD3 UR8, UPT, UPT, UR8, 0x4000, URZ ;  /* 0x0000400008087890 */ /* 0x000fe2000fffe0ff */
[----:B------:R-:W-:Y:S01]  /*3eb0*/  R2UR UR13, R25 ;  /* 0x00000000190d72ca */ /* 0x000fe200000e0000 */
[----:B------:R-:W-:Y:S01]  /*3ec0*/  UIADD3 UR4, UPT, UPT, UR4, 0x20000, URZ ;  /* 0x0002000004047890 */ /* 0x000fe2000fffe0ff */
[----:B------:R-:W-:Y:S01]  /*3ed0*/  R2UR UR7, R17 ;  /* 0x00000000110772ca */ /* 0x000fe200000e0000 */
[----:B------:R-:W-:Y:S01]  /*3ee0*/  UMOV UR5, UR9 ;  /* 0x0000000900057c82 */ /* 0x000fe20008000000 */
[----:B------:R-:W-:Y:S04]  /*3ef0*/  SEL R28, RZ, 0x1, P0 ;  /* 0x00000001ff1c7807 */ /* 0x000fe80000000000 */
[----:B------:R-:W-:Y:S01]  /*3f00*/  LOP3.LUT R13, R13, R28, RZ, 0x3c, !PT ;  /* 0x0000001c0d0d7212 */ /* 0x000fe200078e3cff */
[----:B------:R2:W-:Y:S03]  /*3f10*/  UTMALDG.2D [UR8], [UR16], desc[UR14] ;  /* 0x00000e08100075b4 */ /* 0x0005e60008009000 */
[----:B------:R-:W-:Y:S03]  /*3f20*/  LOP3.LUT R5, R13, 0x1, RZ, 0x3c, !PT ;  /* 0x000000010d057812 */ /* 0x000fe600078e3cff */
[----:B------:R2:W-:Y:S01]  /*3f30*/  UTMALDG.2D [UR4], [UR12], desc[UR14] ;  /* 0x00000e040c0075b4 */ /* 0x0005e20008009000 */
[----:B------:R2:W-:Y:S01]  /*3f40*/  SYNCS.ARRIVE.TRANS64 RZ, [R7+URZ], R4 ;  /* 0x0000000407ff79a7 */ /* 0x0005e200080000ff */
[----:B------:R-:W-:Y:S02]  /*3f50*/  IMAD.U32 R12, R5, -0x80000000, RZ ;  /* 0x80000000050c7824 */ /* 0x000fe400078e00ff */
[----:B------:R-:W-:Y:S02]  /*3f60*/  IMAD R5, R9, 0x4000, R2 ;  /* 0x0000400009057824 */ /* 0x000fe400078e0202 */
[----:B------:R-:W3:Y:S02]  /*3f70*/  SYNCS.PHASECHK.TRANS64.TRYWAIT P0, [R3+URZ+0x38], R12 ;  /* 0x0000380c030075a7 */ /* 0x000ee400080011ff */
[----:B--23--:R-:W-:Y:S05]  /*3f80*/  @!P0 BRA `(.L_x_41) ;  /* 0x0000001c00588947 */ /* 0x00cfea0003800000 */
.L_x_100:
        /* <DEDUP_REMOVED lines=9> */
[----:B-1----:R-:W-:Y:S01]  /*4020*/  VIADD R7, R9, 0x1 ;  /* 0x0000000109077836 */ /* 0x002fe20000000000 */
[----:B------:R-:W-:Y:S01]  /*4030*/  R2UR UR9, R3 ;  /* 0x00000000030972ca */ /* 0x000fe200000e0000 */
[----:B------:R-:W-:Y:S01]  /*4040*/  VIADD R14, R14, 0x1 ;  /* 0x000000010e0e7836 */ /* 0x000fe20000000000 */
[----:B------:R-:W-:Y:S01]  /*4050*/  R2UR UR12, R24 ;  /* 0x00000000180c72ca */ /* 0x000fe200000e0000 */
[----:B------:R-:W-:Y:S01]  /*4060*/  UIADD3 UR8, UPT, UPT, UR8, 0x4000, URZ ;  /* 0x0000400008087890 */ /* 0x000fe2000fffe0ff */
[----:B------:R-:W-:Y:S01]  /*4070*/  R2UR UR13, R25 ;  /* 0x00000000190d72ca */ /* 0x000fe200000e0000 */
[----:B------:R-:W-:Y:S01]  /*4080*/  UIADD3 UR4, UPT, UPT, UR4, 0x20000, URZ ;  /* 0x0002000004047890 */ /* 0x000fe2000fffe0ff */
[----:B------:R-:W-:Y:S02]  /*4090*/  R2UR UR7, R17 ;  /* 0x00000000110772ca */ /* 0x000fe400000e0000 */
[----:B------:R-:W-:Y:S04]  /*40a0*/  ISETP.NE.AND P0, PT, R9, 0x6, PT ;  /* 0x000000060900780c */ /* 0x000fe80003f05270 */
[----:B------:R-:W-:Y:S01]  /*40b0*/  SEL R7, R7, RZ, P0 ;  /* 0x000000ff07077207 */ /* 0x000fe20000000000 */
[----:B------:R1:W-:Y:S01]  /*40c0*/  UTMALDG.2D [UR8], [UR16], desc[UR14] ;  /* 0x00000e08100075b4 */ /* 0x0003e20008009000 */
[----:B------:R-:W-:Y:S01]  /*40d0*/  UMOV UR5, UR9 ;  /* 0x0000000900057c82 */ /* 0x000fe20008000000 */
[----:B------:R-:W-:Y:S02]  /*40e0*/  ISETP.NE.AND P0, PT, R14, 0x1, PT ;  /* 0x000000010e00780c */ /* 0x000fe40003f05270 */
[----:B------:R-:W-:Y:S02]  /*40f0*/  ISETP.NE.AND P1, PT, R7, RZ, PT ;  /* 0x000000ff0700720c */ /* 0x000fe40003f25270 */
[----:B------:R1:W-:Y:S01]  /*4100*/  UTMALDG.2D [UR4], [UR12], desc[UR14] ;  /* 0x00000e040c0075b4 */ /* 0x0003e20008009000 */
[----:B------:R2:W-:Y:S02]  /*4110*/  SYNCS.ARRIVE.TRANS64 RZ, [R3+URZ], R4 ;  /* 0x0000000403ff79a7 */ /* 0x0005e400080000ff */
[----:B--2---:R-:W-:Y:S04]  /*4120*/  SEL R4, RZ, 0x1, P1 ;  /* 0x00000001ff047807 */ /* 0x004fe80000800000 */
[----:B------:R-:W-:Y:S02]  /*4130*/  LOP3.LUT R29, R13, R4, RZ, 0x3c, !PT ;  /* 0x000000040d1d7212 */ /* 0x000fe400078e3cff */
[----:B-1----:R-:W-:Y:S05]  /*4140*/  @!P0 EXIT ;  /* 0x000000000000894d */ /* 0x002fea0003800000 */
[----:B------:R-:W-:Y:S02]  /*4150*/  IADD3 R15, PT, PT, R15, 0x96, RZ ;  /* 0x000000960f0f7810 */ /* 0x000fe40007ffe0ff */
[----:B------:R-:W-:Y:S01]  /*4160*/  IADD3 R6, PT, PT, R6, 0x96, RZ ;  /* 0x0000009606067810 */ /* 0x000fe20007ffe0ff */
[----:B------:R-:W-:Y:S06]  /*4170*/  BRA `(.L_x_42) ;  /* 0xffffffd8002c7947 */ /* 0x000fec000383ffff */
.L_x_13:
[----:B-1----:R-:W-:-:S04]  /*4180*/  LOP3.LUT R2, R21, 0xfffffffc, RZ, 0xc0, !PT ;  /* 0xfffffffc15027812 */ /* 0x002fc800078ec0ff */
[----:B------:R-:W-:-:S13]  /*4190*/  ISETP.NE.AND P0, PT, R2, 0x4, PT ;  /* 0x000000040200780c */ /* 0x000fda0003f05270 */
[----:B--2---:R-:W-:Y:S05]  /*41a0*/  @P0 EXIT ;  /* 0x000000000000094d */ /* 0x004fea0003800000 */
[----:B------:R-:W1:Y:S01]  /*41b0*/  S2R R2, SR_CgaCtaId ;  /* 0x0000000000027919 */ /* 0x000e620000008800 */
[----:B------:R-:W-:-:S04]  /*41c0*/  MOV R3, 0x400 ;  /* 0x0000040000037802 */ /* 0x000fc80000000f00 */
[----:B-1----:R-:W-:-:S05]  /*41d0*/  LEA R2, R2, R3, 0x18 ;  /* 0x0000000302027211 */ /* 0x002fca00078ec0ff */
[----:B------:R-:W1:Y:S02]  /*41e0*/  LDS R3, [R2+0x36cc8] ;  /* 0x036cc80002037984 */ /* 0x000e640000000800 */
[----:B-1----:R-:W-:-:S13]  /*41f0*/  ISETP.NE.AND P0, PT, R3, RZ, PT ;  /* 0x000000ff0300720c */ /* 0x002fda0003f05270 */
[----:B------:R-:W-:Y:S05]  /*4200*/  @!P0 BRA `(.L_x_43) ;  /* 0x0000000000048947 */ /* 0x000fea0003800000 */
[----:B------:R-:W-:Y:S05]  /*4210*/  BPT.TRAP 0x1 ;  /* 0x000000040000795c */ /* 0x000fea0000300000 */
.L_x_43:
[----:B------:R-:W1:Y:S01]  /*4220*/  S2UR UR4, SR_CTAID.X ;  /* 0x00000000000479c3 */ /* 0x000e620000002500 */
[----:B------:R-:W-:Y:S02]  /*4230*/  IADD3 R21, PT, PT, R21, -0x4, RZ ;  /* 0xfffffffc15157810 */ /* 0x000fe40007ffe0ff */
[----:B-1----:R-:W-:-:S13]  /*4240*/  ISETP.LE.U32.AND P0, PT, R0, UR4, PT ;  /* 0x0000000400007c0c */ /* 0x002fda000bf03070 */
[----:B------:R-:W-:Y:S05]  /*4250*/  @P0 BRA `(.L_x_44) ;  /* 0x0000001000080947 */ /* 0x000fea0003800000 */
[----:B------:R-:W-:Y:S01]  /*4260*/  IMAD.U32 R39, RZ, RZ, UR4 ;  /* 0x00000004ff277e24 */ /* 0x000fe2000f8e00ff */
[----:B------:R-:W-:Y:S01]  /*4270*/  MOV R22, 0xffffffff ;  /* 0xffffffff00167802 */ /* 0x000fe20000000f00 */
[----:B------:R-:W-:Y:S02]  /*4280*/  IMAD.SHL.U32 R4, R23, 0x4, RZ ;  /* 0x0000000417047824 */ /* 0x000fe400078e00ff */
[----:B------:R-:W-:Y:S01]  /*4290*/  IMAD.SHL.U32 R40, R21, 0x800, RZ ;  /* 0x0000080015287824 */ /* 0x000fe200078e00ff */
[----:B------:R-:W-:Y:S01]  /*42a0*/  LOP3.LUT R3, RZ, R39, RZ, 0x33, !PT ;  /* 0x00000027ff037212 */ /* 0x000fe200078e33ff */
[C---:B------:R-:W-:Y:S01]  /*42b0*/  VIADD R36, R4.reuse, 0x1 ;  /* 0x0000000104247836 */ /* 0x040fe20000000000 */
[----:B------:R-:W-:Y:S01]  /*42c0*/  SHF.R.U32.HI R38, RZ, 0x3, R4 ;  /* 0x00000003ff267819 */ /* 0x000fe20000011604 */
[----:B------:R-:W-:Y:S01]  /*42d0*/  IMAD.MOV.U32 R23, RZ, RZ, RZ ;  /* 0x000000ffff177224 */ /* 0x000fe200078e00ff */
[----:B------:R-:W-:Y:S01]  /*42e0*/  IADD3 R26, PT, PT, R4, 0x3, RZ ;  /* 0x00000003041a7810 */ /* 0x000fe20007ffe0ff */
[----:B------:R-:W-:Y:S01]  /*42f0*/  IMAD.IADD R24, R0, 0x1, R3 ;  /* 0x0000000100187824 */ /* 0x000fe200078e0203 */
[----:B------:R-:W-:Y:S01]  /*4300*/  LOP3.LUT R3, R38, 0x3, RZ, 0xc0, !PT ;  /* 0x0000000326037812 */ /* 0x000fe200078ec0ff */
[----:B------:R-:W-:Y:S01]  /*4310*/  VIADD R0, R4, 0x2 ;  /* 0x0000000204007836 */ /* 0x000fe20000000000 */
[----:B------:R-:W-:Y:S01]  /*4320*/  PRMT R25, R39, 0x7610, R25 ;  /* 0x0000761027197816 */ /* 0x000fe20000000019 */
[----:B------:R-:W-:Y:S01]  /*4330*/  IMAD.HI.U32 R24, R24, 0x1b4e81b5, RZ ;  /* 0x1b4e81b518187827 */ /* 0x000fe200078e00ff */
[----:B------:R-:W-:-:S02]  /*4340*/  LOP3.LUT R36, R3, 0x5, R36, 0x78, !PT ;  /* 0x0000000503247812 */ /* 0x000fc400078e7824 */
[C---:B------:R-:W-:Y:S02]  /*4350*/  LOP3.LUT R27, R3.reuse, 0x6, R0, 0x78, !PT ;  /* 0x00000006031b7812 */ /* 0x040fe400078e7800 */
[----:B------:R-:W-:Y:S02]  /*4360*/  SHF.R.U32.HI R24, RZ, 0x4, R24 ;  /* 0x00000004ff187819 */ /* 0x000fe40000011618 */
[C---:B------:R-:W-:Y:S02]  /*4370*/  LOP3.LUT R37, R3.reuse, 0x4, R4, 0xf8, !PT ;  /* 0x0000000403257812 */ /* 0x040fe400078ef804 */
[----:B------:R-:W-:Y:S01]  /*4380*/  LOP3.LUT R26, R3, 0x7, R26, 0x78, !PT ;  /* 0x00000007031a7812 */ /* 0x000fe200078e781a */
[----:B------:R-:W-:-:S07]  /*4390*/  IMAD.MOV R24, RZ, RZ, -R24 ;  /* 0x000000ffff187224 */ /* 0x000fce00078e0a18 */
.L_x_55:
[----:B------:R-:W-:Y:S01]  /*43a0*/  IMAD.HI.U32 R43, R39, 0x1b4e81b5, RZ ;  /* 0x1b4e81b5272b7827 */ /* 0x000fe200078e00ff */
[----:B------:R-:W-:Y:S05]  /*43b0*/  YIELD ;  /* 0x0000000000007946 */ /* 0x000fea0003800000 */
[----:B------:R-:W-:Y:S01]  /*43c0*/  SHF.R.U32.HI R43, RZ, 0x6, R43 ;  /* 0x00000006ff2b7819 */ /* 0x000fe2000001162b */
[----:B------:R-:W-:Y:S01]  /*43d0*/  VIADD R24, R24, 0x1 ;  /* 0x0000000118187836 */ /* 0x000fe20000000000 */
[----:B------:R-:W-:Y:S01]  /*43e0*/  ISETP.NE.AND P2, PT, R21, RZ, PT ;  /* 0x000000ff1500720c */ /* 0x000fe20003f45270 */
[----:B------:R-:W-:Y:S01]  /*43f0*/  VIADD R22, R22, 0x1 ;  /* 0x0000000116167836 */ /* 0x000fe20000000000 */
[C---:B------:R-:W-:Y:S01]  /*4400*/  PRMT R0, R43.reuse, 0x9910, RZ ;  /* 0x000099102b007816 */ /* 0x040fe200000000ff */
[----:B-1----:R-:W-:Y:S01]  /*4410*/  IMAD R45, R43, -0x8, R20 ;  /* 0xfffffff82b2d7824 */ /* 0x002fe200078e0214 */
[----:B------:R-:W-:-:S02]  /*4420*/  ISETP.NE.AND P0, PT, R24, 0x1, PT ;  /* 0x000000011800780c */ /* 0x000fc40003f05270 */
[----:B------:R-:W-:Y:S01]  /*4430*/  MOV R4, 0x44b0 ;  /* 0x000044b000047802 */ /* 0x000fe20000000f00 */
[----:B------:R-:W-:Y:S01]  /*4440*/  IMAD R0, R0, 0x258, RZ ;  /* 0x0000025800007824 */ /* 0x000fe200078e02ff */
[----:B------:R-:W-:-:S03]  /*4450*/  VIMNMX.U32 R45, PT, PT, R45, 0x8, PT ;  /* 0x000000082d2d7848 */ /* 0x000fc60003fe0000 */
[----:B------:R-:W-:-:S05]  /*4460*/  IMAD.MOV R44, RZ, RZ, -R0 ;  /* 0x000000ffff2c7224 */ /* 0x000fca00078e0a00 */
[----:B------:R-:W-:-:S05]  /*4470*/  PRMT R44, R44, 0x7710, RZ ;  /* 0x000077102c2c7816 */ /* 0x000fca00000000ff */
[----:B------:R-:W-:-:S05]  /*4480*/  IMAD.IADD R44, R44, 0x1, R25 ;  /* 0x000000012c2c7824 */ /* 0x000fca00078e0219 */
[----:B------:R-:W-:Y:S02]  /*4490*/  LOP3.LUT R3, R44, 0xffff, RZ, 0xc0, !PT ;  /* 0x0000ffff2c037812 */ /* 0x000fe400078ec0ff */
[----:B------:R-:W-:Y:S05]  /*44a0*/  CALL.REL.NOINC `($__internal_3_$__cuda_sm20_div_u16) ;  /* 0x0000001800687944 */ /* 0x000fea0003c00000 */
[C---:B------:R-:W-:Y:S01]  /*44b0*/  IMAD.SHL.U32 R3, R22.reuse, 0x8, RZ ;  /* 0x0000000816037824 */ /* 0x040fe200078e00ff */
[----:B------:R-:W-:Y:S02]  /*44c0*/  SHF.R.U32.HI R4, RZ, 0x1, R22 ;  /* 0x00000001ff047819 */ /* 0x000fe40000011616 */
[----:B------:R-:W-:Y:S02]  /*44d0*/  LOP3.LUT R41, R22, 0x1, RZ, 0xc0, !PT ;  /* 0x0000000116297812 */ /* 0x000fe400078ec0ff */
[----:B------:R-:W-:Y:S02]  /*44e0*/  LOP3.LUT R3, R3, 0x8, RZ, 0xc0, !PT ;  /* 0x0000000803037812 */ /* 0x000fe400078ec0ff */
[----:B------:R-:W-:Y:S01]  /*44f0*/  LOP3.LUT R4, R4, 0x1, RZ, 0xc0, !PT ;  /* 0x0000000104047812 */ /* 0x000fe200078ec0ff */
[----:B------:R-:W-:Y:S02]  /*4500*/  IMAD R41, R41, 0x60, RZ ;  /* 0x0000006029297824 */ /* 0x000fe400078e02ff */
[----:B------:R-:W-:-:S02]  /*4510*/  IMAD.IADD R3, R2, 0x1, R3 ;  /* 0x0000000102037824 */ /* 0x000fc400078e0203 */
[----:B------:R-:W-:-:S04]  /*4520*/  IMAD.U32 R4, R4, -0x80000000, RZ ;  /* 0x8000000004047824 */ /* 0x000fc800078e00ff */
[----:B------:R-:W1:Y:S02]  /*4530*/  SYNCS.PHASECHK.TRANS64.TRYWAIT P1, [R3+URZ+0x36ca8], R4 ;  /* 0x036ca804030075a7 */ /* 0x000e6400080211ff */
[----:B-1----:R-:W-:Y:S05]  /*4540*/  @!P1 BRA `(.L_x_45) ;  /* 0x0000001800049947 */ /* 0x002fea0003800000 */
.L_x_102:
[----:B------:R-:W-:Y:S01]  /*4550*/  NOP ;  /* 0x0000000000007918 */ /* 0x000fe20000000000 */
[----:B------:R-:W-:Y:S05]  /*4560*/  @P2 BRA `(.L_x_46) ;  /* 0x0000000000042947 */ /* 0x000fea0003800000 */
[----:B------:R-:W-:-:S04]  /*4570*/  DEPBAR.LE SB0, 0x1 ;  /* 0x000080400000791a */ /* 0x000fc80000000000 */
.L_x_46:
[----:B------:R-:W-:Y:S05]  /*4580*/  WARPSYNC.ALL ;  /* 0x0000000000007948 */ /* 0x000fea0003800000 */
[----:B------:R-:W-:Y:S01]  /*4590*/  NOP ;  /* 0x0000000000007918 */ /* 0x000fe20000000000 */
[----:B------:R-:W-:Y:S01]  /*45a0*/  BAR.SYNC.DEFER_BLOCKING 0x8, 0x80 ;  /* 0x0202000000007b1d */ /* 0x000fe20000010000 */
[----:B------:R-:W-:Y:S01]  /*45b0*/  R2UR UR5, R41 ;  /* 0x00000000290572ca */ /* 0x000fe200000e0000 */
[----:B------:R-:W-:Y:S01]  /*45c0*/  IMAD R31, R23, 0x2000, R40 ;  /* 0x00002000171f7824 */ /* 0x000fe200078e0228 */
[----:B------:R-:W-:Y:S02]  /*45d0*/  R2UR UR4, R41 ;  /* 0x00000000290472ca */ /* 0x000fe400000e0000 */
[----:B------:R-:W-:Y:S01]  /*45e0*/  ISETP.NE.AND P1, PT, R21, RZ, PT ;  /* 0x000000ff1500720c */ /* 0x000fe20003f25270 */
[----:B------:R-:W-:-:S08]  /*45f0*/  IMAD R42, R38, 0x80, R31 ;  /* 0x00000080262a7824 */ /* 0x000fd000078e021f */
[----:B------:R-:W2:Y:S01]  /*4600*/  LDTM.x8 R12, tmem[UR5] ;  /* 0x00000005000c79ee */ /* 0x000ea200081c0000 */
[C---:B------:R-:W-:Y:S01]  /*4610*/  R2UR UR5, R41.reuse ;  /* 0x00000000290572ca */ /* 0x040fe200000e0000 */
[----:B------:R-:W-:Y:S01]  /*4620*/  NOP ;  /* 0x0000000000007918 */ /* 0x000fe20000000000 */
[----:B-12---:R-:W1:Y:S01]  /*4630*/  LDTM.x8 R4, tmem[UR4+0x8] ;  /* 0x00000804000479ee */ /* 0x006e6200081c0000 */
[----:B------:R-:W-:Y:S02]  /*4640*/  R2UR UR4, R41 ;  /* 0x00000000290472ca */ /* 0x000fe400000e0000 */
[----:B------:R-:W-:Y:S01]  /*4650*/  F2FP.BF16.F32.PACK_AB R28, R13, R12 ;  /* 0x0000000c0d1c723e */ /* 0x000fe200000010ff */
[----:B------:R-:W-:Y:S01]  /*4660*/  IMAD R13, R37, 0x10, R42 ;  /* 0x00000010250d7824 */ /* 0x000fe200078e022a */
[----:B------:R-:W-:Y:S02]  /*4670*/  F2FP.BF16.F32.PACK_AB R29, R15, R14 ;  /* 0x0000000e0f1d723e */ /* 0x000fe400000010ff */
[----:B------:R-:W-:-:S02]  /*4680*/  F2FP.BF16.F32.PACK_AB R30, R17, R16 ;  /* 0x00000010111e723e */ /* 0x000fc400000010ff */
[----:B------:R-:W-:Y:S02]  /*4690*/  F2FP.BF16.F32.PACK_AB R31, R19, R18 ;  /* 0x00000012131f723e */ /* 0x000fe400000010ff */
[----:B-1----:R-:W-:Y:S01]  /*46a0*/  F2FP.BF16.F32.PACK_AB R32, R5, R4 ;  /* 0x000000040520723e */ /* 0x002fe200000010ff */
[----:B------:R-:W-:Y:S01]  /*46b0*/  IMAD R5, R36, 0x10, R42 ;  /* 0x0000001024057824 */ /* 0x000fe200078e022a */
[----:B------:R-:W-:Y:S01]  /*46c0*/  F2FP.BF16.F32.PACK_AB R33, R7, R6 ;  /* 0x000000060721723e */ /* 0x000fe200000010ff */
[C---:B------:R-:W-:Y:S01]  /*46d0*/  IMAD.IADD R4, R2.reuse, 0x1, R13 ;  /* 0x0000000102047824 */ /* 0x040fe200078e020d */
[----:B------:R-:W-:Y:S01]  /*46e0*/  F2FP.BF16.F32.PACK_AB R34, R9, R8 ;  /* 0x000000080922723e */ /* 0x000fe200000010ff */
[----:B------:R-:W-:Y:S01]  /*46f0*/  IMAD.IADD R6, R2, 0x1, R5 ;  /* 0x0000000102067824 */ /* 0x000fe200078e0205 */
[----:B------:R-:W-:Y:S02]  /*4700*/  F2FP.BF16.F32.PACK_AB R35, R11, R10 ;  /* 0x0000000a0b23723e */ /* 0x000fe400000010ff */
[----:B------:R-:W-:Y:S01]  /*4710*/  PRMT R5, R45, 0x9910, RZ ;  /* 0x000099102d057816 */ /* 0x000fe200000000ff */
[----:B------:R1:W-:Y:S01]  /*4720*/  STS.128 [R4], R28 ;  /* 0x0000001c04007388 */ /* 0x0003e20000000c00 */
[----:B------:R-:W-:Y:S01]  /*4730*/  NOP ;  /* 0x0000000000007918 */ /* 0x000fe20000000000 */
[----:B------:R-:W-:-:S02]  /*4740*/  PRMT R45, R0, 0x9910, RZ ;  /* 0x00009910002d7816 */ /* 0x000fc400000000ff */
[----:B------:R2:W-:Y:S01]  /*4750*/  STS.128 [R6], R32 ;  /* 0x0000002006007388 */ /* 0x0005e20000000c00 */
[----:B------:R-:W-:Y:S01]  /*4760*/  LOP3.LUT R0, R0, 0xffff, RZ, 0xc0, !PT ;  /* 0x0000ffff00007812 */ /* 0x000fe200078ec0ff */
[----:B------:R-:W3:Y:S01]  /*4770*/  LDTM.x8 R12, tmem[UR5+0x10] ;  /* 0x00001005000c79ee */ /* 0x000ee200081c0000 */
[----:B------:R-:W-:-:S03]  /*4780*/  NOP ;  /* 0x0000000000007918 */ /* 0x000fc60000000000 */
[----:B------:R-:W-:Y:S02]  /*4790*/  IMAD R0, R0, 0x60, RZ ;  /* 0x0000006000007824 */ /* 0x000fe400078e02ff */
[----:B-1----:R-:W-:Y:S01]  /*47a0*/  IMAD.MOV.U32 R28, RZ, RZ, R5 ;  /* 0x000000ffff1c7224 */ /* 0x002fe200078e0005 */
[----:B---3--:R-:W-:Y:S02]  /*47b0*/  F2FP.BF16.F32.PACK_AB R12, R13, R12 ;  /* 0x0000000c0d0c723e */ /* 0x008fe400000010ff */
[----:B------:R-:W-:Y:S01]  /*47c0*/  F2FP.BF16.F32.PACK_AB R13, R15, R14 ;  /* 0x0000000e0f0d723e */ /* 0x000fe200000010ff */
[----:B--2---:R-:W1:Y:S01]  /*47d0*/  LDTM.x8 R4, tmem[UR4+0x18] ;  /* 0x00001804000479ee */ /* 0x004e6200081c0000 */
[----:B------:R-:W-:Y:S01]  /*47e0*/  F2FP.BF16.F32.PACK_AB R14, R17, R16 ;  /* 0x00000010110e723e */ /* 0x000fe200000010ff */
[----:B------:R-:W-:Y:S01]  /*47f0*/  IMAD R17, R27, 0x10, R42 ;  /* 0x000000101b117824 */ /* 0x000fe200078e022a */
[----:B------:R-:W-:Y:S01]  /*4800*/  F2FP.BF16.F32.PACK_AB R15, R19, R18 ;  /* 0x00000012130f723e */ /* 0x000fe200000010ff */
[----:B------:R-:W-:-:S02]  /*4810*/  IMAD R45, R45, R28, RZ ;  /* 0x0000001c2d2d7224 */ /* 0x000fc400078e02ff */
[----:B------:R-:W-:Y:S02]  /*4820*/  IMAD.IADD R17, R2, 0x1, R17 ;  /* 0x0000000102117824 */ /* 0x000fe400078e0211 */
[----:B------:R-:W-:-:S03]  /*4830*/  IMAD.MOV R28, RZ, RZ, -R45 ;  /* 0x000000ffff1c7224 */ /* 0x000fc600078e0a2d */
[----:B------:R2:W-:Y:S01]  /*4840*/  STS.128 [R17], R12 ;  /* 0x0000000c11007388 */ /* 0x0005e20000000c00 */
[----:B------:R-:W-:Y:S01]  /*4850*/  NOP ;  /* 0x0000000000007918 */ /* 0x000fe20000000000 */
[----:B------:R-:W-:-:S05]  /*4860*/  PRMT R29, R28, 0x7710, RZ ;  /* 0x000077101c1d7816 */ /* 0x000fca00000000ff */
[----:B------:R-:W-:-:S05]  /*4870*/  IMAD.IADD R44, R44, 0x1, R29 ;  /* 0x000000012c2c7824 */ /* 0x000fca00078e021d */
[----:B------:R-:W-:Y:S02]  /*4880*/  LOP3.LUT R44, R44, 0xffff, RZ, 0xc0, !PT ;  /* 0x0000ffff2c2c7812 */ /* 0x000fe400078ec0ff */
[----:B-1----:R-:W-:Y:S02]  /*4890*/  F2FP.BF16.F32.PACK_AB R4, R5, R4 ;  /* 0x000000040504723e */ /* 0x002fe400000010ff */
[----:B------:R-:W-:Y:S02]  /*48a0*/  F2FP.BF16.F32.PACK_AB R5, R7, R6 ;  /* 0x000000060705723e */ /* 0x000fe400000010ff */
[----:B------:R-:W-:Y:S01]  /*48b0*/  F2FP.BF16.F32.PACK_AB R6, R9, R8 ;  /* 0x000000080906723e */ /* 0x000fe200000010ff */
[----:B------:R-:W-:Y:S01]  /*48c0*/  IMAD R9, R26, 0x10, R42 ;  /* 0x000000101a097824 */ /* 0x000fe200078e022a */
[----:B------:R-:W-:Y:S01]  /*48d0*/  F2FP.BF16.F32.PACK_AB R7, R11, R10 ;  /* 0x0000000a0b07723e */ /* 0x000fe200000010ff */
[----:B------:R-:W-:Y:S02]  /*48e0*/  IMAD R42, R43, 0x8, R44 ;  /* 0x000000082b2a7824 */ /* 0x000fe400078e022c */
[----:B------:R-:W-:-:S02]  /*48f0*/  IMAD.IADD R9, R2, 0x1, R9 ;  /* 0x0000000102097824 */ /* 0x000fc400078e0209 */
[----:B------:R-:W-:-:S03]  /*4900*/  IMAD.SHL.U32 R42, R42, 0x80, RZ ;  /* 0x000000802a2a7824 */ /* 0x000fc600078e00ff */
[----:B------:R2:W-:Y:S01]  /*4910*/  STS.128 [R9], R4 ;  /* 0x0000000409007388 */ /* 0x0005e20000000c00 */
[----:B------:R1:W-:Y:S06]  /*4920*/  MEMBAR.ALL.CTA ;  /* 0x0000000000007992 */ /* 0x0003ec0000008000 */
[----:B-1----:R-:W1:Y:S02]  /*4930*/  FENCE.VIEW.ASYNC.S ;  /* 0x00000000000073c6 */ /* 0x002e640000000000 */
[----:B-1----:R-:W-:Y:S06]  /*4940*/  BAR.SYNC.DEFER_BLOCKING 0x8, 0x80 ;  /* 0x0202000000007b1d */ /* 0x002fec0000010000 */
[----:B------:R-:W-:Y:S05]  /*4950*/  @P1 BRA `(.L_x_47) ;  /* 0x0000000000381947 */ /* 0x000fea0003800000 */
[----:B------:R-:W-:Y:S01]  /*4960*/  ELECT P2, URZ, PT ;  /* 0x0000000000ff782f */ /* 0x000fe20003840000 */
[----:B------:R-:W-:-:S12]  /*4970*/  BSSY.RECONVERGENT B0, `(.L_x_47) ;  /* 0x000000c000007945 */ /* 0x000fd80003800200 */
[----:B------:R-:W-:Y:S05]  /*4980*/  @!P2 BRA `(.L_x_48) ;  /* 0x000000000028a947 */ /* 0x000fea0003800000 */
[----:B------:R-:W1:Y:S01]  /*4990*/  LDCU.64 UR8, c[0x0][0x348] ;  /* 0x00006900ff0877ac */ /* 0x000e620008000a00 */
[----:B------:R-:W-:Y:S02]  /*49a0*/  R2UR UR7, R23 ;  /* 0x00000000170772ca */ /* 0x000fe400000e0000 */
[----:B------:R-:W-:Y:S02]  /*49b0*/  R2UR UR4, R2 ;  /* 0x00000000020472ca */ /* 0x000fe400000e0000 */
[----:B------:R-:W-:Y:S02]  /*49c0*/  R2UR UR5, R0 ;  /* 0x00000000000572ca */ /* 0x000fe400000e0000 */
[----:B------:R-:W-:-:S09]  /*49d0*/  R2UR UR6, R42 ;  /* 0x000000002a0672ca */ /* 0x000fd200000e0000 */
[----:B------:R-:W-:Y:S02]  /*49e0*/  ULEA UR4, UR7, UR4, 0xd ;  /* 0x0000000407047291 */ /* 0x000fe4000f8e68ff */
[----:B-1----:R-:W-:-:S04]  /*49f0*/  UIADD3 UR8, UP0, UPT, UR8, 0x240, URZ ;  /* 0x0000024008087890 */ /* 0x002fc8000ff1e0ff */
[----:B------:R-:W-:-:S09]  /*4a00*/  UIADD3.X UR9, UPT, UPT, URZ, UR9, URZ, UP0, !UPT ;  /* 0x00000009ff097290 */ /* 0x000fd200087fe4ff */
[----:B------:R1:W-:Y:S02]  /*4a10*/  UTMASTG.2D [UR4], [UR8] ;  /* 0x00000004080073b5 */ /* 0x0003e40008008000 */
[----:B-1----:R0:W-:Y:S02]  /*4a20*/  UTMACMDFLUSH ;  /* 0x00000000000079b7 */ /* 0x0021e40000000000 */
.L_x_48:
[----:B------:R-:W-:Y:S05]  /*4a30*/  BSYNC.RECONVERGENT B0 ;  /* 0x0000000000007941 */ /* 0x000fea0003800200 */
.L_x_47:
[----:B------:R-:W-:Y:S05]  /*4a40*/  @P1 BRA `(.L_x_49) ;  /* 0x0000000000041947 */ /* 0x000fea0003800000 */
[----:B------:R-:W-:-:S04]  /*4a50*/  DEPBAR.LE SB0, 0x1 ;  /* 0x000080400000791a */ /* 0x000fc80000000000 */
.L_x_49:
[----:B------:R-:W-:Y:S01]  /*4a60*/  BAR.SYNC.DEFER_BLOCKING 0x8, 0x80 ;  /* 0x0202000000007b1d */ /* 0x000fe20000010000 */
[C---:B------:R-:W-:Y:S02]  /*4a70*/  R2UR UR5, R41.reuse ;  /* 0x00000000290572ca */ /* 0x040fe400000e0000 */
[----:B------:R-:W-:Y:S02]  /*4a80*/  R2UR UR4, R41 ;  /* 0x00000000290472ca */ /* 0x000fe400000e0000 */
[----:B------:R-:W-:-:S04]  /*4a90*/  LOP3.LUT R43, R23, 0x1, RZ, 0xc0, !PT ;  /* 0x00000001172b7812 */ /* 0x000fc800078ec0ff */
[----:B------:R-:W-:-:S05]  /*4aa0*/  LOP3.LUT R23, R43, 0x1, RZ, 0x3c, !PT ;  /* 0x000000012b177812 */ /* 0x000fca00078e3cff */
[----:B--2---:R-:W1:Y:S01]  /*4ab0*/  LDTM.x8 R12, tmem[UR5+0x20] ;  /* 0x00002005000c79ee */ /* 0x004e6200081c0000 */
[----:B------:R-:W-:-:S04]  /*4ac0*/  IMAD R29, R23, 0x2000, R40 ;  /* 0x00002000171d7824 */ /* 0x000fc800078e0228 */
[----:B------:R-:W-:-:S04]  /*4ad0*/  IMAD R44, R38, 0x80, R29 ;  /* 0x00000080262c7824 */ /* 0x000fc800078e021d */
[--C-:B------:R-:W-:Y:S01]  /*4ae0*/  IMAD R45, R36, 0x10, R44.reuse ;  /* 0x00000010242d7824 */ /* 0x100fe200078e022c */
[----:B------:R-:W-:Y:S01]  /*4af0*/  NOP ;  /* 0x0000000000007918 */ /* 0x000fe20000000000 */
[----:B-1----:R-:W1:Y:S02]  /*4b00*/  LDTM.x8 R4, tmem[UR4+0x28] ;  /* 0x00002804000479ee */ /* 0x002e6400081c0000 */
[----:B------:R-:W-:Y:S01]  /*4b10*/  IMAD.IADD R45, R2, 0x1, R45 ;  /* 0x00000001022d7824 */ /* 0x000fe200078e022d */
[----:B------:R-:W-:Y:S01]  /*4b20*/  F2FP.BF16.F32.PACK_AB R32, R13, R12 ;  /* 0x0000000c0d20723e */ /* 0x000fe200000010ff */
[----:B------:R-:W-:Y:S01]  /*4b30*/  IMAD R13, R37, 0x10, R44 ;  /* 0x00000010250d7824 */ /* 0x000fe200078e022c */
[----:B------:R-:W-:Y:S02]  /*4b40*/  F2FP.BF16.F32.PACK_AB R33, R15, R14 ;  /* 0x0000000e0f21723e */ /* 0x000fe400000010ff */
[----:B------:R-:W-:Y:S02]  /*4b50*/  F2FP.BF16.F32.PACK_AB R34, R17, R16 ;  /* 0x000000101122723e */ /* 0x000fe400000010ff */
[----:B------:R-:W-:-:S02]  /*4b60*/  F2FP.BF16.F32.PACK_AB R35, R19, R18 ;  /* 0x000000121323723e */ /* 0x000fc400000010ff */
[----:B-1----:R-:W-:Y:S01]  /*4b70*/  F2FP.BF16.F32.PACK_AB R28, R5, R4 ;  /* 0x00000004051c723e */ /* 0x002fe200000010ff */
[----:B------:R-:W-:Y:S01]  /*4b80*/  IMAD.IADD R5, R2, 0x1, R13 ;  /* 0x0000000102057824 */ /* 0x000fe200078e020d */
[----:B------:R-:W-:Y:S02]  /*4b90*/  F2FP.BF16.F32.PACK_AB R29, R7, R6 ;  /* 0x00000006071d723e */ /* 0x000fe400000010ff */
[----:B------:R-:W-:Y:S02]  /*4ba0*/  F2FP.BF16.F32.PACK_AB R30, R9, R8 ;  /* 0x00000008091e723e */ /* 0x000fe400000010ff */
[----:B------:R1:W-:Y:S01]  /*4bb0*/  STS.128 [R5], R32 ;  /* 0x0000002005007388 */ /* 0x0003e20000000c00 */
[----:B------:R-:W-:Y:S01]  /*4bc0*/  NOP ;  /* 0x0000000000007918 */ /* 0x000fe20000000000 */
[----:B------:R-:W-:Y:S01]  /*4bd0*/  F2FP.BF16.F32.PACK_AB R31, R11, R10 ;  /* 0x0000000a0b1f723e */ /* 0x000fe200000010ff */
[----:B------:R-:W2:Y:S04]  /*4be0*/  LDTM.x8 R12, tmem[UR5+0x30] ;  /* 0x00003005000c79ee */ /* 0x000ea800081c0000 */
[----:B------:R3:W-:Y:S01]  /*4bf0*/  STS.128 [R45], R28 ;  /* 0x0000001c2d007388 */ /* 0x0007e20000000c00 */
[----:B------:R-:W-:Y:S01]  /*4c00*/  NOP ;  /* 0x0000000000007918 */ /* 0x000fe20000000000 */
[----:B--2---:R-:W-:-:S02]  /*4c10*/  F2FP.BF16.F32.PACK_AB R12, R13, R12 ;  /* 0x0000000c0d0c723e */ /* 0x004fc400000010ff */
[----:B------:R-:W-:Y:S01]  /*4c20*/  F2FP.BF16.F32.PACK_AB R13, R15, R14 ;  /* 0x0000000e0f0d723e */ /* 0x000fe200000010ff */
[----:B-1----:R-:W1:Y:S01]  /*4c30*/  LDTM.x8 R4, tmem[UR4+0x38] ;  /* 0x00003804000479ee */ /* 0x002e6200081c0000 */
[----:B------:R-:W-:Y:S01]  /*4c40*/  F2FP.BF16.F32.PACK_AB R14, R17, R16 ;  /* 0x00000010110e723e */ /* 0x000fe200000010ff */
[--C-:B------:R-:W-:Y:S01]  /*4c50*/  IMAD R17, R27, 0x10, R44.reuse ;  /* 0x000000101b117824 */ /* 0x100fe200078e022c */
[----:B------:R-:W-:Y:S01]  /*4c60*/  F2FP.BF16.F32.PACK_AB R15, R19, R18 ;  /* 0x00000012130f723e */ /* 0x000fe200000010ff */
[----:B------:R-:W-:Y:S02]  /*4c70*/  IMAD R19, R26, 0x10, R44 ;  /* 0x000000101a137824 */ /* 0x000fe400078e022c */
[C---:B------:R-:W-:Y:S02]  /*4c80*/  IMAD.IADD R17, R2.reuse, 0x1, R17 ;  /* 0x0000000102117824 */ /* 0x040fe400078e0211 */
[----:B------:R-:W-:-:S03]  /*4c90*/  IMAD.IADD R19, R2, 0x1, R19 ;  /* 0x0000000102137824 */ /* 0x000fc600078e0213 */
[----:B------:R3:W-:Y:S01]  /*4ca0*/  STS.128 [R17], R12 ;  /* 0x0000000c11007388 */ /* 0x0007e20000000c00 */
[----:B------:R-:W-:Y:S01]  /*4cb0*/  NOP ;  /* 0x0000000000007918 */ /* 0x000fe20000000000 */
[----:B-1----:R-:W-:Y:S02]  /*4cc0*/  F2FP.BF16.F32.PACK_AB R4, R5, R4 ;  /* 0x000000040504723e */ /* 0x002fe400000010ff */
[----:B------:R-:W-:Y:S02]  /*4cd0*/  F2FP.BF16.F32.PACK_AB R5, R7, R6 ;  /* 0x000000060705723e */ /* 0x000fe400000010ff */
[----:B------:R-:W-:Y:S02]  /*4ce0*/  F2FP.BF16.F32.PACK_AB R6, R9, R8 ;  /* 0x000000080906723e */ /* 0x000fe400000010ff */
[----:B------:R-:W-:-:S05]  /*4cf0*/  F2FP.BF16.F32.PACK_AB R7, R11, R10 ;  /* 0x0000000a0b07723e */ /* 0x000fca00000010ff */
        /* <DEDUP_REMOVED lines=14> */
[----:B-1----:R-:W-:Y:S02]  /*4de0*/  UIADD3 UR8, UP0, UPT, UR8, 0x240, URZ ;  /* 0x0000024008087890 */ /* 0x002fe4000ff1e0ff */
[----:B------:R-:W-:Y:S02]  /*4df0*/  UIADD3 UR5, UPT, UPT, UR5, 0x20, URZ ;  /* 0x0000002005057890 */ /* 0x000fe4000fffe0ff */
[----:B------:R-:W-:-:S09]  /*4e00*/  UIADD3.X UR9, UPT, UPT, URZ, UR9, URZ, UP0, !UPT ;  /* 0x00000009ff097290 */ /* 0x000fd200087fe4ff */
[----:B------:R1:W-:Y:S02]  /*4e10*/  UTMASTG.2D [UR4], [UR8] ;  /* 0x00000004080073b5 */ /* 0x0003e40008008000 */
[----:B-1----:R0:W-:Y:S02]  /*4e20*/  UTMACMDFLUSH ;  /* 0x00000000000079b7 */ /* 0x0021e40000000000 */
.L_x_52:
[----:B------:R-:W-:Y:S05]  /*4e30*/  BSYNC.RECONVERGENT B0 ;  /* 0x0000000000007941 */ /* 0x000fea0003800200 */
.L_x_51:
[----:B------:R-:W-:-:S04]  /*4e40*/  DEPBAR.LE SB0, 0x1 ;  /* 0x000080400000791a */ /* 0x000fc80000000000 */
.L_x_50:
[----:B------:R-:W-:Y:S01]  /*4e50*/  BAR.SYNC.DEFER_BLOCKING 0x8, 0x80 ;  /* 0x0202000000007b1d */ /* 0x000fe20000010000 */
[----:B------:R-:W-:Y:S01]  /*4e60*/  R2UR UR5, R41 ;  /* 0x00000000290572ca */ /* 0x000fe200000e0000 */
[----:B---3--:R-:W-:Y:S01]  /*4e70*/  IMAD R29, R43, 0x2000, R40 ;  /* 0x000020002b1d7824 */ /* 0x008fe200078e0228 */
[----:B------:R-:W-:Y:S01]  /*4e80*/  R2UR UR4, R41 ;  /* 0x00000000290472ca */ /* 0x000fe200000e0000 */
[----:B------:R-:W-:Y:S02]  /*4e90*/  VIADD R3, R3, 0x36cb8 ;  /* 0x00036cb803037836 */ /* 0x000fe40000000000 */
[----:B------:R-:W-:-:S03]  /*4ea0*/  IMAD R41, R38, 0x80, R29 ;  /* 0x0000008026297824 */ /* 0x000fc600078e021d */
[----:B------:R-:W-:Y:S01]  /*4eb0*/  PRMT R3, RZ, 0x654, R3 ;  /* 0x00000654ff037816 */ /* 0x000fe20000000003 */
[----:B------:R-:W-:-:S04]  /*4ec0*/  IMAD R45, R37, 0x10, R41 ;  /* 0x00000010252d7824 */ /* 0x000fc800078e0229 */
[----:B------:R-:W1:Y:S01]  /*4ed0*/  LDTM.x8 R12, tmem[UR5+0x40] ;  /* 0x00004005000c79ee */ /* 0x000e6200081c0000 */
[----:B------:R-:W-:Y:S01]  /*4ee0*/  IMAD.IADD R45, R2, 0x1, R45 ;  /* 0x00000001022d7824 */ /* 0x000fe200078e022d */
[----:B------:R-:W-:Y:S01]  /*4ef0*/  NOP ;  /* 0x0000000000007918 */ /* 0x000fe20000000000 */
[----:B-1----:R-:W1:Y:S01]  /*4f00*/  LDTM.x8 R4, tmem[UR4+0x48] ;  /* 0x00004804000479ee */ /* 0x002e6200081c0000 */
[----:B------:R-:W-:Y:S02]  /*4f10*/  F2FP.BF16.F32.PACK_AB R32, R13, R12 ;  /* 0x0000000c0d20723e */ /* 0x000fe400000010ff */
[----:B------:R-:W-:Y:S02]  /*4f20*/  F2FP.BF16.F32.PACK_AB R33, R15, R14 ;  /* 0x0000000e0f21723e */ /* 0x000fe400000010ff */
[----:B------:R-:W-:Y:S02]  /*4f30*/  F2FP.BF16.F32.PACK_AB R34, R17, R16 ;  /* 0x000000101122723e */ /* 0x000fe400000010ff */
[----:B------:R-:W-:-:S02]  /*4f40*/  F2FP.BF16.F32.PACK_AB R35, R19, R18 ;  /* 0x000000121323723e */ /* 0x000fc400000010ff */
[----:B-1----:R-:W-:Y:S01]  /*4f50*/  F2FP.BF16.F32.PACK_AB R28, R5, R4 ;  /* 0x00000004051c723e */ /* 0x002fe200000010ff */
[----:B------:R-:W-:Y:S02]  /*4f60*/  IMAD R5, R36, 0x10, R41 ;  /* 0x0000001024057824 */ /* 0x000fe400078e0229 */
[----:B------:R1:W-:Y:S01]  /*4f70*/  STS.128 [R45], R32 ;  /* 0x000000202d007388 */ /* 0x0003e20000000c00 */
[----:B------:R-:W-:Y:S01]  /*4f80*/  NOP ;  /* 0x0000000000007918 */ /* 0x000fe20000000000 */
[----:B------:R-:W-:Y:S01]  /*4f90*/  F2FP.BF16.F32.PACK_AB R29, R7, R6 ;  /* 0x00000006071d723e */ /* 0x000fe200000010ff */
[----:B------:R-:W-:Y:S01]  /*4fa0*/  IMAD.IADD R44, R2, 0x1, R5 ;  /* 0x00000001022c7824 */ /* 0x000fe200078e0205 */
[----:B------:R-:W-:Y:S01]  /*4fb0*/  F2FP.BF16.F32.PACK_AB R30, R9, R8 ;  /* 0x00000008091e723e */ /* 0x000fe200000010ff */
[----:B------:R-:W2:Y:S01]  /*4fc0*/  LDTM.x8 R12, tmem[UR5+0x50] ;  /* 0x00005005000c79ee */ /* 0x000ea200081c0000 */
[----:B------:R-:W-:-:S05]  /*4fd0*/  F2FP.BF16.F32.PACK_AB R31, R11, R10 ;  /* 0x0000000a0b1f723e */ /* 0x000fca00000010ff */
[----:B------:R1:W-:Y:S01]  /*4fe0*/  STS.128 [R44], R28 ;  /* 0x0000001c2c007388 */ /* 0x0003e20000000c00 */
[----:B------:R-:W-:Y:S01]  /*4ff0*/  NOP ;  /* 0x0000000000007918 */ /* 0x000fe20000000000 */
[----:B--2---:R-:W2:Y:S01]  /*5000*/  LDTM.x8 R4, tmem[UR4+0x58] ;  /* 0x00005804000479ee */ /* 0x004ea200081c0000 */
[----:B------:R-:W-:Y:S02]  /*5010*/  F2FP.BF16.F32.PACK_AB R12, R13, R12 ;  /* 0x0000000c0d0c723e */ /* 0x000fe400000010ff */
[----:B------:R-:W-:Y:S02]  /*5020*/  F2FP.BF16.F32.PACK_AB R13, R15, R14 ;  /* 0x0000000e0f0d723e */ /* 0x000fe400000010ff */
[----:B------:R-:W-:Y:S01]  /*5030*/  F2FP.BF16.F32.PACK_AB R14, R17, R16 ;  /* 0x00000010110e723e */ /* 0x000fe200000010ff */
[--C-:B------:R-:W-:Y:S01]  /*5040*/  IMAD R17, R27, 0x10, R41.reuse ;  /* 0x000000101b117824 */ /* 0x100fe200078e0229 */
[----:B------:R-:W-:Y:S01]  /*5050*/  F2FP.BF16.F32.PACK_AB R15, R19, R18 ;  /* 0x00000012130f723e */ /* 0x000fe200000010ff */
[----:B------:R-:W-:-:S02]  /*5060*/  IMAD R41, R26, 0x10, R41 ;  /* 0x000000101a297824 */ /* 0x000fc400078e0229 */
[C---:B------:R-:W-:Y:S01]  /*5070*/  IMAD.IADD R17, R2.reuse, 0x1, R17 ;  /* 0x0000000102117824 */ /* 0x040fe200078e0211 */
[----:B--2---:R-:W-:Y:S01]  /*5080*/  F2FP.BF16.F32.PACK_AB R4, R5, R4 ;  /* 0x000000040504723e */ /* 0x004fe200000010ff */
[----:B------:R-:W-:Y:S01]  /*5090*/  IMAD.IADD R41, R2, 0x1, R41 ;  /* 0x0000000102297824 */ /* 0x000fe200078e0229 */
[----:B------:R-:W-:Y:S02]  /*50a0*/  F2FP.BF16.F32.PACK_AB R5, R7, R6 ;  /* 0x000000060705723e */ /* 0x000fe400000010ff */
[----:B------:R-:W-:Y:S01]  /*50b0*/  F2FP.BF16.F32.PACK_AB R6, R9, R8 ;  /* 0x000000080906723e */ /* 0x000fe200000010ff */
[----:B------:R1:W-:Y:S01]  /*50c0*/  STS.128 [R17], R12 ;  /* 0x0000000c11007388 */ /* 0x0003e20000000c00 */
[----:B------:R-:W-:Y:S01]  /*50d0*/  F2FP.BF16.F32.PACK_AB R7, R11, R10 ;  /* 0x0000000a0b07723e */ /* 0x000fe200000010ff */
[----:B------:R-:W-:-:S04]  /*50e0*/  NOP ;  /* 0x0000000000007918 */ /* 0x000fc80000000000 */
[----:B------:R1:W-:Y:S01]  /*50f0*/  STS.128 [R41], R4 ;  /* 0x0000000429007388 */ /* 0x0003e20000000c00 */
[----:B------:R-:W-:Y:S01]  /*5100*/  NOP ;  /* 0x0000000000007918 */ /* 0x000fe20000000000 */
[----:B------:R1:W-:Y:S01]  /*5110*/  SYNCS.ARRIVE.TRANS64.RED.A1T0 RZ, [R3+URZ], RZ ;  /* 0x000000ff03ff79a7 */ /* 0x0003e200081004ff */
[----:B------:R2:W-:Y:S06]  /*5120*/  MEMBAR.ALL.CTA ;  /* 0x0000000000007992 */ /* 0x0005ec0000008000 */
[----:B--2---:R-:W2:Y:S02]  /*5130*/  FENCE.VIEW.ASYNC.S ;  /* 0x00000000000073c6 */ /* 0x004ea40000000000 */
[----:B--2---:R-:W-:Y:S06]  /*5140*/  BAR.SYNC.DEFER_BLOCKING 0x8, 0x80 ;  /* 0x0202000000007b1d */ /* 0x004fec0000010000 */
[----:B------:R-:W-:Y:S05]  /*5150*/  @P1 BRA `(.L_x_53) ;  /* 0x00000000003c1947 */ /* 0x000fea0003800000 */
[----:B------:R-:W-:Y:S01]  /*5160*/  ELECT P1, URZ, PT ;  /* 0x0000000000ff782f */ /* 0x000fe20003820000 */
[----:B------:R-:W-:-:S12]  /*5170*/  BSSY.RECONVERGENT B0, `(.L_x_53) ;  /* 0x000000d000007945 */ /* 0x000fd80003800200 */
[----:B------:R-:W-:Y:S05]  /*5180*/  @!P1 BRA `(.L_x_54) ;  /* 0x00000000002c9947 */ /* 0x000fea0003800000 */
[----:B------:R-:W2:Y:S01]  /*5190*/  LDCU.64 UR8, c[0x0][0x348] ;  /* 0x00006900ff0877ac */ /* 0x000ea20008000a00 */
[----:B------:R-:W-:Y:S02]  /*51a0*/  R2UR UR7, R43 ;  /* 0x000000002b0772ca */ /* 0x000fe400000e0000 */
[----:B------:R-:W-:Y:S02]  /*51b0*/  R2UR UR4, R2 ;  /* 0x00000000020472ca */ /* 0x000fe400000e0000 */
[----:B------:R-:W-:Y:S02]  /*51c0*/  R2UR UR5, R0 ;  /* 0x00000000000572ca */ /* 0x000fe400000e0000 */
[----:B------:R-:W-:-:S09]  /*51d0*/  R2UR UR6, R42 ;  /* 0x000000002a0672ca */ /* 0x000fd200000e0000 */
[----:B------:R-:W-:Y:S02]  /*51e0*/  ULEA UR4, UR7, UR4, 0xd ;  /* 0x0000000407047291 */ /* 0x000fe4000f8e68ff */
[----:B--2---:R-:W-:Y:S02]  /*51f0*/  UIADD3 UR8, UP0, UPT, UR8, 0x240, URZ ;  /* 0x0000024008087890 */ /* 0x004fe4000ff1e0ff */
[----:B------:R-:W-:Y:S02]  /*5200*/  UIADD3 UR5, UPT, UPT, UR5, 0x40, URZ ;  /* 0x0000004005057890 */ /* 0x000fe4000fffe0ff */
[----:B------:R-:W-:-:S09]  /*5210*/  UIADD3.X UR9, UPT, UPT, URZ, UR9, URZ, UP0, !UPT ;  /* 0x00000009ff097290 */ /* 0x000fd200087fe4ff */
[----:B------:R2:W-:Y:S02]  /*5220*/  UTMASTG.2D [UR4], [UR8] ;  /* 0x00000004080073b5 */ /* 0x0005e40008008000 */
[----:B--2---:R0:W-:Y:S02]  /*5230*/  UTMACMDFLUSH ;  /* 0x00000000000079b7 */ /* 0x0041e40000000000 */
.L_x_54:
[----:B------:R-:W-:Y:S05]  /*5240*/  BSYNC.RECONVERGENT B0 ;  /* 0x0000000000007941 */ /* 0x000fea0003800200 */
.L_x_53:
[----:B------:R-:W-:Y:S02]  /*5250*/  IADD3 R25, PT, PT, R25, 0x96, RZ ;  /* 0x0000009619197810 */ /* 0x000fe40007ffe0ff */
[----:B------:R-:W-:Y:S01]  /*5260*/  IADD3 R39, PT, PT, R39, 0x96, RZ ;  /* 0x0000009627277810 */ /* 0x000fe20007ffe0ff */
[----:B------:R-:W-:Y:S06]  /*5270*/  @P0 BRA `(.L_x_55) ;  /* 0xfffffff000480947 */ /* 0x000fec000383ffff */
.L_x_44:
[----:B------:R-:W-:-:S13]  /*5280*/  ISETP.NE.AND P0, PT, R21, 0x3, PT ;  /* 0x000000031500780c */ /* 0x000fda0003f05270 */
[----:B------:R-:W-:Y:S05]  /*5290*/  @P0 EXIT ;  /* 0x000000000000094d */ /* 0x000fea0003800000 */
[----:B------:R-:W-:Y:S05]  /*52a0*/  WARPSYNC.ALL ;  /* 0x0000000000007948 */ /* 0x000fea0003800000 */
[----:B------:R-:W-:Y:S01]  /*52b0*/  NOP ;  /* 0x0000000000007918 */ /* 0x000fe20000000000 */
[----:B------:R-:W2:Y:S01]  /*52c0*/  S2UR UR5, SR_CgaCtaId ;  /* 0x00000000000579c3 */ /* 0x000ea20000008800 */
[----:B------:R-:W-:Y:S02]  /*52d0*/  UMOV UR4, 0x50 ;  /* 0x0000005000047882 */ /* 0x000fe40000000000 */
[----:B--2---:R-:W-:-:S09]  /*52e0*/  ULEA UR5, UR5, UR4, 0x18 ;  /* 0x0000000405057291 */ /* 0x004fd2000f8ec0ff */
[----:B------:R-:W2:Y:S02]  /*52f0*/  LDS R2, [UR5] ;  /* 0x00000005ff027984 */ /* 0x000ea40008000800 */
[----:B--2---:R-:W-:-:S04]  /*5300*/  LOP3.LUT R0, R2, 0xff, RZ, 0xc0, !PT ;  /* 0x000000ff02007812 */ /* 0x004fc800078ec0ff */
[----:B------:R-:W-:-:S13]  /*5310*/  ISETP.NE.AND P0, PT, R0, 0xff, PT ;  /* 0x000000ff0000780c */ /* 0x000fda0003f05270 */
[----:B------:R-:W-:Y:S05]  /*5320*/  @P0 BRA `(.L_x_56) ;  /* 0x0000000000480947 */ /* 0x000fea0003800000 */
[----:B------:R-:W-:-:S04]  /*5330*/  SHF.R.U32.HI R0, RZ, 0x10, R2 ;  /* 0x00000010ff007819 */ /* 0x000fc80000011602 */
[----:B------:R-:W-:-:S04]  /*5340*/  LOP3.LUT R0, R0, 0x1, RZ, 0xc0, !PT ;  /* 0x0000000100007812 */ /* 0x000fc800078ec0ff */
[----:B------:R-:W-:-:S13]  /*5350*/  ISETP.NE.AND P0, PT, R0, 0x1, PT ;  /* 0x000000010000780c */ /* 0x000fda0003f05270 */
[----:B------:R-:W-:Y:S05]  /*5360*/  @P0 BRA `(.L_x_57) ;  /* 0x00000000002c0947 */ /* 0x000fea0003800000 */
[----:B------:R-:W2:Y:S01]  /*5370*/  S2R R0, SR_LANEID ;  /* 0x0000000000007919 */ /* 0x000ea20000000000 */
[----:B------:R-:W-:Y:S01]  /*5380*/  IMAD.MOV.U32 R2, RZ, RZ, -0x10100 ;  /* 0xfffeff00ff027424 */ /* 0x000fe200078e00ff */
[----:B------:R-:W-:Y:S02]  /*5390*/  VOTEU.ANY UR6, UPT, PT ;  /* 0x0000000000067886 */ /* 0x000fe400038e0100 */
[----:B------:R-:W-:Y:S01]  /*53a0*/  UFLO.U32 UR6, UR6 ;  /* 0x00000006000672bd */ /* 0x000fe200080e0000 */
[----:B------:R-:W3:Y:S05]  /*53b0*/  REDUX UR4, R2 ;  /* 0x00000000020473c4 */ /* 0x000eea0000000000 */
[----:B--2---:R-:W-:-:S02]  /*53c0*/  ISETP.EQ.U32.AND P0, PT, R0, UR6, PT ;  /* 0x0000000600007c0c */ /* 0x004fc4000bf02070 */
[----:B---3--:R-:W-:Y:S01]  /*53d0*/  MOV R0, UR4 ;  /* 0x0000000400007c02 */ /* 0x008fe20008000f00 */
[----:B------:R-:W-:-:S05]  /*53e0*/  UMOV UR4, 0xfffeff00 ;  /* 0xfffeff0000047882 */ /* 0x000fca0000000000 */
[----:B------:R2:W-:Y:S05]  /*53f0*/  UTCATOMSWS.AND URZ, UR4 ;  /* 0x0000000400ff79e3 */ /* 0x0005ea0008000000 */
[----:B------:R2:W-:Y:S01]  /*5400*/  @P0 ATOMS.AND RZ, [UR5], R0 ;  /* 0x00000000ffff098c */ /* 0x0005e2000a800005 */
[----:B------:R-:W-:Y:S05]  /*5410*/  BRA `(.L_x_58) ;  /* 0x0000000000147947 */ /* 0x000fea0003800000 */
.L_x_57:
[----:B------:R-:W-:Y:S02]  /*5420*/  MOV R2, 0x5440 ;  /* 0x0000544000027802 */ /* 0x000fe40000000f00 */
[----:B-1----:R-:W-:Y:S05]  /*5430*/  CALL.REL.NOINC `($__internal_0_$__cuda_sm10x_tcgen05_guardrail_trap_col_being_dealloced_not_returned_by_alloc) ;  /* 0x0000000800607944 */ /* 0x002fea0003c00000 */
[----:B------:R-:W-:Y:S05]  /*5440*/  BRA `(.L_x_58) ;  /* 0x0000000000087947 */ /* 0x000fea0003800000 */
.L_x_56:
[----:B------:R-:W-:Y:S02]  /*5450*/  MOV R2, 0x5470 ;  /* 0x0000547000027802 */ /* 0x000fe40000000f00 */
[----:B-1----:R-:W-:Y:S05]  /*5460*/  CALL.REL.NOINC `($__internal_2_$__cuda_sm10x_tcgen05_guardrail_trap_unallocated_columns_being_dealloced) ;  /* 0x00000008006c7944 */ /* 0x002fea0003c00000 */
.L_x_58:
[----:B------:R-:W-:Y:S01]  /*5470*/  NOP ;  /* 0x0000000000007918 */ /* 0x000fe20000000000 */
[----:B--2---:R-:W-:Y:S05]  /*5480*/  EXIT ;  /* 0x000000000000794d */ /* 0x004fea0003800000 */
.L_x_14:
[----:B------:R-:W-:-:S07]  /*5490*/  MOV R10, R11 ;  /* 0x0000000b000a7202 */ /* 0x000fce0000000f00 */
.L_x_59:
[----:B-1----:R1:W2:Y:S02]  /*54a0*/  SYNCS.PHASECHK.TRANS64.TRYWAIT P0, [R6+URZ+0x36c00], R11 ;  /* 0x036c000b060075a7 */ /* 0x0022a400080011ff */
[----:B--2---:R-:W-:Y:S05]  /*54b0*/  @!P0 NANOSLEEP.SYNCS 0x989680 ;  /* 0x009896800000895d */ /* 0x004fea0003900000 */
[----:B------:R-:W2:Y:S02]  /*54c0*/  @!P0 SYNCS.PHASECHK.TRANS64 P0, [R6+URZ+0x36c00], R11 ;  /* 0x036c000b060085a7 */ /* 0x000ea400080010ff */
[----:B--2---:R-:W-:Y:S05]  /*54d0*/  @!P0 BRA `(.L_x_59) ;  /* 0xfffffffc00f08947 */ /* 0x004fea000383ffff */
[----:B------:R-:W-:Y:S05]  /*54e0*/  BRA `(.L_x_60) ;  /* 0xffffffb400a07947 */ /* 0x000fea000383ffff */
.L_x_16:
[----:B-1----:R-:W-:-:S07]  /*54f0*/  MOV R6, R7 ;  /* 0x0000000700067202 */ /* 0x002fce0000000f00 */
.L_x_61:
[----:B-1----:R1:W2:Y:S02]  /*5500*/  SYNCS.PHASECHK.TRANS64.TRYWAIT P0, [R2+URZ+0x36c00], R7 ;  /* 0x036c0007020075a7 */ /* 0x0022a400080011ff */
[----:B--2---:R-:W-:Y:S05]  /*5510*/  @!P0 NANOSLEEP.SYNCS 0x989680 ;  /* 0x009896800000895d */ /* 0x004fea0003900000 */
[----:B------:R-:W2:Y:S02]  /*5520*/  @!P0 SYNCS.PHASECHK.TRANS64 P0, [R2+URZ+0x36c00], R7 ;  /* 0x036c0007020085a7 */ /* 0x000ea400080010ff */
[----:B--2---:R-:W-:Y:S05]  /*5530*/  @!P0 BRA `(.L_x_61) ;  /* 0xfffffffc00f08947 */ /* 0x004fea000383ffff */
[----:B------:R-:W-:Y:S05]  /*5540*/  BRA `(.L_x_62) ;  /* 0xffffffb8000c7947 */ /* 0x000fea000383ffff */
.L_x_19:
[----:B------:R-:W-:Y:S02]  /*5550*/  MOV R10, UR13 ;  /* 0x0000000d000a7c02 */ /* 0x000fe40008000f00 */
[----:B------:R-:W-:Y:S02]  /*5560*/  MOV R11, UR13 ;  /* 0x0000000d000b7c02 */ /* 0x000fe40008000f00 */
[----:B------:R-:W-:-:S07]  /*5570*/  MOV R0, UR9 ;  /* 0x0000000900007c02 */ /* 0x000fce0008000f00 */
.L_x_63:
[----:B-1----:R1:W2:Y:S02]  /*5580*/  SYNCS.PHASECHK.TRANS64.TRYWAIT P0, [R0+URZ+0x36cb8], R11 ;  /* 0x036cb80b000075a7 */ /* 0x0022a400080011ff */
[----:B--2---:R-:W-:Y:S05]  /*5590*/  @!P0 NANOSLEEP.SYNCS 0x989680 ;  /* 0x009896800000895d */ /* 0x004fea0003900000 */
[----:B------:R-:W2:Y:S02]  /*55a0*/  @!P0 SYNCS.PHASECHK.TRANS64 P0, [R0+URZ+0x36cb8], R11 ;  /* 0x036cb80b000085a7 */ /* 0x000ea400080010ff */
[----:B--2---:R-:W-:Y:S05]  /*55b0*/  @!P0 BRA `(.L_x_63) ;  /* 0xfffffffc00f08947 */ /* 0x004fea000383ffff */
[----:B------:R-:W-:Y:S05]  /*55c0*/  BRA `(.L_x_64) ;  /* 0xffffffb800dc7947 */ /* 0x000fea000383ffff */
.L_x_20:
[----:B------:R-:W-:Y:S02]  /*55d0*/  MOV R2, UR13 ;  /* 0x0000000d00027c02 */ /* 0x000fe40008000f00 */
[----:B------:R-:W-:Y:S07]  /*55e0*/  MOV R10, R11 ;  /* 0x0000000b000a7202 */ /* 0x000fee0000000f00 */
.L_x_65:
[----:B-1----:R1:W2:Y:S02]  /*55f0*/  SYNCS.PHASECHK.TRANS64.TRYWAIT P0, [R2+URZ+0x36c70], R11 ;  /* 0x036c700b020075a7 */ /* 0x0022a400080011ff */
[----:B--2---:R-:W-:Y:S05]  /*5600*/  @!P0 NANOSLEEP.SYNCS 0x989680 ;  /* 0x009896800000895d */ /* 0x004fea0003900000 */
[----:B------:R-:W2:Y:S02]  /*5610*/  @!P0 SYNCS.PHASECHK.TRANS64 P0, [R2+URZ+0x36c70], R11 ;  /* 0x036c700b020085a7 */ /* 0x000ea400080010ff */
[----:B--2---:R-:W-:Y:S05]  /*5620*/  @!P0 BRA `(.L_x_65) ;  /* 0xfffffffc00f08947 */ /* 0x004fea000383ffff */
[----:B------:R-:W-:Y:S05]  /*5630*/  BRA `(.L_x_66) ;  /* 0xffffffb800e87947 */ /* 0x000fea000383ffff */
.L_x_22:
[----:B------:R-:W-:Y:S02]  /*5640*/  MOV R0, UR9 ;  /* 0x0000000900007c02 */ /* 0x000fe40008000f00 */
[----:B------:R-:W-:Y:S07]  /*5650*/  MOV R12, R13 ;  /* 0x0000000d000c7202 */ /* 0x000fee0000000f00 */
.L_x_67:
[----:B-1----:R1:W2:Y:S02]  /*5660*/  SYNCS.PHASECHK.TRANS64.TRYWAIT P0, [R0+URZ+0x36c70], R13 ;  /* 0x036c700d000075a7 */ /* 0x0022a400080011ff */
[----:B--2---:R-:W-:Y:S05]  /*5670*/  @!P0 NANOSLEEP.SYNCS 0x989680 ;  /* 0x009896800000895d */ /* 0x004fea0003900000 */
[----:B------:R-:W2:Y:S02]  /*5680*/  @!P0 SYNCS.PHASECHK.TRANS64 P0, [R0+URZ+0x36c70], R13 ;  /* 0x036c700d000085a7 */ /* 0x000ea400080010ff */
[----:B--2---:R-:W-:Y:S05]  /*5690*/  @!P0 BRA `(.L_x_67) ;  /* 0xfffffffc00f08947 */ /* 0x004fea000383ffff */
[----:B------:R-:W-:Y:S05]  /*56a0*/  BRA `(.L_x_68) ;  /* 0xffffffbc00a87947 */ /* 0x000fea000383ffff */
.L_x_26:
[-C--:B------:R-:W-:Y:S02]  /*56b0*/  MOV R8, R3.reuse ;  /* 0x0000000300087202 */ /* 0x080fe40000000f00 */
[----:B------:R-:W-:Y:S07]  /*56c0*/  MOV R9, R3 ;  /* 0x0000000300097202 */ /* 0x000fee0000000f00 */
.L_x_69:
[----:B-1----:R1:W2:Y:S02]  /*56d0*/  SYNCS.PHASECHK.TRANS64.TRYWAIT P0, [R34+URZ+0x38], R9 ;  /* 0x00003809220075a7 */ /* 0x0022a400080011ff */
[----:B--2---:R-:W-:Y:S05]  /*56e0*/  @!P0 NANOSLEEP.SYNCS 0x989680 ;  /* 0x009896800000895d */ /* 0x004fea0003900000 */
[----:B------:R-:W2:Y:S02]  /*56f0*/  @!P0 SYNCS.PHASECHK.TRANS64 P0, [R34+URZ+0x38], R9 ;  /* 0x00003809220085a7 */ /* 0x000ea400080010ff */
[----:B--2---:R-:W-:Y:S05]  /*5700*/  @!P0 BRA `(.L_x_69) ;  /* 0xfffffffc00f08947 */ /* 0x004fea000383ffff */
[----:B------:R-:W-:Y:S05]  /*5710*/  BRA `(.L_x_70) ;  /* 0xffffffc4002c7947 */ /* 0x000fea000383ffff */
.L_x_27:
[----:B------:R-:W-:Y:S07]  /*5720*/  MOV R37, R36 ;  /* 0x0000002400257202 */ /* 0x000fee0000000f00 */
.L_x_71:
[----:B-1----:R1:W2:Y:S02]  /*5730*/  SYNCS.PHASECHK.TRANS64.TRYWAIT P1, [R35+URZ+0x38], R37 ;  /* 0x00003825230075a7 */ /* 0x0022a400080211ff */
[----:B--2---:R-:W-:Y:S05]  /*5740*/  @!P1 NANOSLEEP.SYNCS 0x989680 ;  /* 0x009896800000995d */ /* 0x004fea0003900000 */
[----:B------:R-:W2:Y:S02]  /*5750*/  @!P1 SYNCS.PHASECHK.TRANS64 P1, [R35+URZ+0x38], R37 ;  /* 0x00003825230095a7 */ /* 0x000ea400080210ff */
[----:B--2---:R-:W-:Y:S05]  /*5760*/  @!P1 BRA `(.L_x_71) ;  /* 0xfffffffc00f09947 */ /* 0x004fea000383ffff */
[----:B------:R-:W-:Y:S05]  /*5770*/  BRA `(.L_x_72) ;  /* 0xffffffc800447947 */ /* 0x000fea000383ffff */
.L_x_28:
[----:B-1----:R-:W-:Y:S07]  /*5780*/  MOV R35, R34 ;  /* 0x0000002200237202 */ /* 0x002fee0000000f00 */
.L_x_73:
[----:B-1----:R1:W2:Y:S02]  /*5790*/  SYNCS.PHASECHK.TRANS64.TRYWAIT P1, [R13+URZ+0x38], R35 ;  /* 0x000038230d0075a7 */ /* 0x0022a400080211ff */
[----:B--2---:R-:W-:Y:S05]  /*57a0*/  @!P1 NANOSLEEP.SYNCS 0x989680 ;  /* 0x009896800000995d */ /* 0x004fea0003900000 */
[----:B------:R-:W2:Y:S02]  /*57b0*/  @!P1 SYNCS.PHASECHK.TRANS64 P1, [R13+URZ+0x38], R35 ;  /* 0x000038230d0095a7 */ /* 0x000ea400080210ff */
[----:B--2---:R-:W-:Y:S05]  /*57c0*/  @!P1 BRA `(.L_x_73) ;  /* 0xfffffffc00f09947 */ /* 0x004fea000383ffff */
[----:B------:R-:W-:Y:S05]  /*57d0*/  BRA `(.L_x_74) ;  /* 0xffffffc800b07947 */ /* 0x000fea000383ffff */
.L_x_29:
[----:B------:R-:W-:Y:S07]  /*57e0*/  MOV R35, R34 ;  /* 0x0000002200237202 */ /* 0x000fee0000000f00 */
.L_x_75:
[----:B-1----:R1:W2:Y:S02]  /*57f0*/  SYNCS.PHASECHK.TRANS64.TRYWAIT P1, [R9+URZ+0x38], R35 ;  /* 0x00003823090075a7 */ /* 0x0022a400080211ff */
[----:B--2---:R-:W-:Y:S05]  /*5800*/  @!P1 NANOSLEEP.SYNCS 0x989680 ;  /* 0x009896800000995d */ /* 0x004fea0003900000 */
[----:B------:R-:W2:Y:S02]  /*5810*/  @!P1 SYNCS.PHASECHK.TRANS64 P1, [R9+URZ+0x38], R35 ;  /* 0x00003823090095a7 */ /* 0x000ea400080210ff */
[----:B--2---:R-:W-:Y:S05]  /*5820*/  @!P1 BRA `(.L_x_75) ;  /* 0xfffffffc00f09947 */ /* 0x004fea000383ffff */
[----:B------:R-:W-:Y:S05]  /*5830*/  BRA `(.L_x_76) ;  /* 0xffffffcc00187947 */ /* 0x000fea000383ffff */
.L_x_30:
[-C--:B------:R-:W-:Y:S02]  /*5840*/  MOV R34, R29.reuse ;  /* 0x0000001d00227202 */ /* 0x080fe40000000f00 */
[----:B------:R-:W-:Y:S07]  /*5850*/  MOV R35, R29 ;  /* 0x0000001d00237202 */ /* 0x000fee0000000f00 */
.L_x_77:
[----:B-1----:R1:W2:Y:S02]  /*5860*/  SYNCS.PHASECHK.TRANS64.TRYWAIT P0, [R12+URZ+0x38], R35 ;  /* 0x000038230c0075a7 */ /* 0x0022a400080011ff */
[----:B--2---:R-:W-:Y:S05]  /*5870*/  @!P0 NANOSLEEP.SYNCS 0x989680 ;  /* 0x009896800000895d */ /* 0x004fea0003900000 */
[----:B------:R-:W2:Y:S02]  /*5880*/  @!P0 SYNCS.PHASECHK.TRANS64 P0, [R12+URZ+0x38], R35 ;  /* 0x000038230c0085a7 */ /* 0x000ea400080010ff */
[----:B--2---:R-:W-:Y:S05]  /*5890*/  @!P0 BRA `(.L_x_77) ;  /* 0xfffffffc00f08947 */ /* 0x004fea000383ffff */
[----:B------:R-:W-:Y:S05]  /*58a0*/  BRA `(.L_x_78) ;  /* 0xffffffcc00787947 */ /* 0x000fea000383ffff */
.L_x_31:
[----:B------:R-:W-:Y:S07]  /*58b0*/  MOV R35, R34 ;  /* 0x0000002200237202 */ /* 0x000fee0000000f00 */
.L_x_79:
[----:B-1----:R1:W2:Y:S02]  /*58c0*/  SYNCS.PHASECHK.TRANS64.TRYWAIT P1, [R9+URZ+0x38], R35 ;  /* 0x00003823090075a7 */ /* 0x0022a400080211ff */
[----:B--2---:R-:W-:Y:S05]  /*58d0*/  @!P1 NANOSLEEP.SYNCS 0x989680 ;  /* 0x009896800000995d */ /* 0x004fea0003900000 */
[----:B------:R-:W2:Y:S02]  /*58e0*/  @!P1 SYNCS.PHASECHK.TRANS64 P1, [R9+URZ+0x38], R35 ;  /* 0x00003823090095a7 */ /* 0x000ea400080210ff */
[----:B--2---:R-:W-:Y:S05]  /*58f0*/  @!P1 BRA `(.L_x_79) ;  /* 0xfffffffc00f09947 */ /* 0x004fea000383ffff */
[----:B------:R-:W-:Y:S05]  /*5900*/  BRA `(.L_x_80) ;  /* 0xffffffd000287947 */ /* 0x000fea000383ffff */
.L_x_32:
[-C--:B------:R-:W-:Y:S02]  /*5910*/  MOV R34, R12.reuse ;  /* 0x0000000c00227202 */ /* 0x080fe40000000f00 */
[----:B------:R-:W-:Y:S07]  /*5920*/  MOV R35, R12 ;  /* 0x0000000c00237202 */ /* 0x000fee0000000f00 */
.L_x_81:
[----:B-1----:R1:W2:Y:S02]  /*5930*/  SYNCS.PHASECHK.TRANS64.TRYWAIT P1, [R29+URZ+0x38], R35 ;  /* 0x000038231d0075a7 */ /* 0x0022a400080211ff */
[----:B--2---:R-:W-:Y:S05]  /*5940*/  @!P1 NANOSLEEP.SYNCS 0x989680 ;  /* 0x009896800000995d */ /* 0x004fea0003900000 */
[----:B------:R-:W2:Y:S02]  /*5950*/  @!P1 SYNCS.PHASECHK.TRANS64 P1, [R29+URZ+0x38], R35 ;  /* 0x000038231d0095a7 */ /* 0x000ea400080210ff */
[----:B--2---:R-:W-:Y:S05]  /*5960*/  @!P1 BRA `(.L_x_81) ;  /* 0xfffffffc00f09947 */ /* 0x004fea000383ffff */
[----:B------:R-:W-:Y:S05]  /*5970*/  BRA `(.L_x_82) ;  /* 0xffffffd0008c7947 */ /* 0x000fea000383ffff */
.L_x_33:
[-C--:B------:R-:W-:Y:S02]  /*5980*/  MOV R34, R12.reuse ;  /* 0x0000000c00227202 */ /* 0x080fe40000000f00 */
[----:B------:R-:W-:Y:S07]  /*5990*/  MOV R35, R12 ;  /* 0x0000000c00237202 */ /* 0x000fee0000000f00 */
.L_x_83:
[----:B-1----:R1:W2:Y:S02]  /*59a0*/  SYNCS.PHASECHK.TRANS64.TRYWAIT P1, [R9+URZ+0x38], R35 ;  /* 0x00003823090075a7 */ /* 0x0022a400080211ff */
[----:B--2---:R-:W-:Y:S05]  /*59b0*/  @!P1 NANOSLEEP.SYNCS 0x989680 ;  /* 0x009896800000995d */ /* 0x004fea0003900000 */
[----:B------:R-:W2:Y:S02]  /*59c0*/  @!P1 SYNCS.PHASECHK.TRANS64 P1, [R9+URZ+0x38], R35 ;  /* 0x00003823090095a7 */ /* 0x000ea400080210ff */
[----:B--2---:R-:W-:Y:S05]  /*59d0*/  @!P1 BRA `(.L_x_83) ;  /* 0xfffffffc00f09947 */ /* 0x004fea000383ffff */
[----:B------:R-:W-:Y:S05]  /*59e0*/  BRA `(.L_x_84) ;  /* 0xffffffd000f07947 */ /* 0x000fea000383ffff */
.L_x_34:
[-C--:B------:R-:W-:Y:S02]  /*59f0*/  MOV R34, R29.reuse ;  /* 0x0000001d00227202 */ /* 0x080fe40000000f00 */
[----:B------:R-:W-:Y:S07]  /*5a00*/  MOV R35, R29 ;  /* 0x0000001d00237202 */ /* 0x000fee0000000f00 */
.L_x_85:
[----:B-1----:R1:W2:Y:S02]  /*5a10*/  SYNCS.PHASECHK.TRANS64.TRYWAIT P0, [R12+URZ+0x38], R35 ;  /* 0x000038230c0075a7 */ /* 0x0022a400080011ff */
[----:B--2---:R-:W-:Y:S05]  /*5a20*/  @!P0 NANOSLEEP.SYNCS 0x989680 ;  /* 0x009896800000895d */ /* 0x004fea0003900000 */
[----:B------:R-:W2:Y:S02]  /*5a30*/  @!P0 SYNCS.PHASECHK.TRANS64 P0, [R12+URZ+0x38], R35 ;  /* 0x000038230c0085a7 */ /* 0x000ea400080010ff */
[----:B--2---:R-:W-:Y:S05]  /*5a40*/  @!P0 BRA `(.L_x_85) ;  /* 0xfffffffc00f08947 */ /* 0x004fea000383ffff */
[----:B------:R-:W-:Y:S05]  /*5a50*/  BRA `(.L_x_86) ;  /* 0xffffffd400507947 */ /* 0x000fea000383ffff */
.L_x_35:
[----:B------:R-:W-:Y:S07]  /*5a60*/  MOV R35, R34 ;  /* 0x0000002200237202 */ /* 0x000fee0000000f00 */
.L_x_87:
[----:B-1----:R1:W2:Y:S02]  /*5a70*/  SYNCS.PHASECHK.TRANS64.TRYWAIT P1, [R9+URZ+0x38], R35 ;  /* 0x00003823090075a7 */ /* 0x0022a400080211ff */
[----:B--2---:R-:W-:Y:S05]  /*5a80*/  @!P1 NANOSLEEP.SYNCS 0x989680 ;  /* 0x009896800000995d */ /* 0x004fea0003900000 */
[----:B------:R-:W2:Y:S02]  /*5a90*/  @!P1 SYNCS.PHASECHK.TRANS64 P1, [R9+URZ+0x38], R35 ;  /* 0x00003823090095a7 */ /* 0x000ea400080210ff */
[----:B--2---:R-:W-:Y:S05]  /*5aa0*/  @!P1 BRA `(.L_x_87) ;  /* 0xfffffffc00f09947 */ /* 0x004fea000383ffff */
[----:B------:R-:W-:Y:S05]  /*5ab0*/  BRA `(.L_x_88) ;  /* 0xffffffd800007947 */ /* 0x000fea000383ffff */
.L_x_36:
[-C--:B------:R-:W-:Y:S02]  /*5ac0*/  MOV R34, R12.reuse ;  /* 0x0000000c00227202 */ /* 0x080fe40000000f00 */
[----:B------:R-:W-:Y:S07]  /*5ad0*/  MOV R35, R12 ;  /* 0x0000000c00237202 */ /* 0x000fee0000000f00 */
.L_x_89:
[----:B-1----:R1:W2:Y:S02]  /*5ae0*/  SYNCS.PHASECHK.TRANS64.TRYWAIT P1, [R29+URZ+0x38], R35 ;  /* 0x000038231d0075a7 */ /* 0x0022a400080211ff */
[----:B--2---:R-:W-:Y:S05]  /*5af0*/  @!P1 NANOSLEEP.SYNCS 0x989680 ;  /* 0x009896800000995d */ /* 0x004fea0003900000 */
[----:B------:R-:W2:Y:S02]  /*5b00*/  @!P1 SYNCS.PHASECHK.TRANS64 P1, [R29+URZ+0x38], R35 ;  /* 0x000038231d0095a7 */ /* 0x000ea400080210ff */
[----:B--2---:R-:W-:Y:S05]  /*5b10*/  @!P1 BRA `(.L_x_89) ;  /* 0xfffffffc00f09947 */ /* 0x004fea000383ffff */
[----:B------:R-:W-:Y:S05]  /*5b20*/  BRA `(.L_x_90) ;  /* 0xffffffd800647947 */ /* 0x000fea000383ffff */
.L_x_37:
[-C--:B------:R-:W-:Y:S02]  /*5b30*/  MOV R34, R12.reuse ;  /* 0x0000000c00227202 */ /* 0x080fe40000000f00 */
[----:B------:R-:W-:Y:S07]  /*5b40*/  MOV R35, R12 ;  /* 0x0000000c00237202 */ /* 0x000fee0000000f00 */
.L_x_91:
[----:B-1----:R1:W2:Y:S02]  /*5b50*/  SYNCS.PHASECHK.TRANS64.TRYWAIT P1, [R9+URZ+0x38], R35 ;  /* 0x00003823090075a7 */ /* 0x0022a400080211ff */
[----:B--2---:R-:W-:Y:S05]  /*5b60*/  @!P1 NANOSLEEP.SYNCS 0x989680 ;  /* 0x009896800000995d */ /* 0x004fea0003900000 */
[----:B------:R-:W2:Y:S02]  /*5b70*/  @!P1 SYNCS.PHASECHK.TRANS64 P1, [R9+URZ+0x38], R35 ;  /* 0x00003823090095a7 */ /* 0x000ea400080210ff */
[----:B--2---:R-:W-:Y:S05]  /*5b80*/  @!P1 BRA `(.L_x_91) ;  /* 0xfffffffc00f09947 */ /* 0x004fea000383ffff */
[----:B------:R-:W-:Y:S05]  /*5b90*/  BRA `(.L_x_92) ;  /* 0xffffffd800c87947 */ /* 0x000fea000383ffff */
.L_x_38:
[-C--:B------:R-:W-:Y:S02]  /*5ba0*/  MOV R34, R29.reuse ;  /* 0x0000001d00227202 */ /* 0x080fe40000000f00 */
[----:B------:R-:W-:Y:S07]  /*5bb0*/  MOV R35, R29 ;  /* 0x0000001d00237202 */ /* 0x000fee0000000f00 */
.L_x_93:
[----:B-1----:R1:W2:Y:S02]  /*5bc0*/  SYNCS.PHASECHK.TRANS64.TRYWAIT P1, [R12+URZ+0x38], R35 ;  /* 0x000038230c0075a7 */ /* 0x0022a400080211ff */
[----:B--2---:R-:W-:Y:S05]  /*5bd0*/  @!P1 NANOSLEEP.SYNCS 0x989680 ;  /* 0x009896800000995d */ /* 0x004fea0003900000 */
[----:B------:R-:W2:Y:S02]  /*5be0*/  @!P1 SYNCS.PHASECHK.TRANS64 P1, [R12+URZ+0x38], R35 ;  /* 0x000038230c0095a7 */ /* 0x000ea400080210ff */
[----:B--2---:R-:W-:Y:S05]  /*5bf0*/  @!P1 BRA `(.L_x_93) ;  /* 0xfffffffc00f09947 */ /* 0x004fea000383ffff */
[----:B------:R-:W-:Y:S05]  /*5c00*/  BRA `(.L_x_94) ;  /* 0xffffffdc00247947 */ /* 0x000fea000383ffff */
.L_x_39:
[-C--:B------:R-:W-:Y:S02]  /*5c10*/  MOV R28, R30.reuse ;  /* 0x0000001e001c7202 */ /* 0x080fe40000000f00 */
[----:B------:R-:W-:Y:S07]  /*5c20*/  MOV R29, R30 ;  /* 0x0000001e001d7202 */ /* 0x000fee0000000f00 */
.L_x_95:
[----:B-1----:R1:W2:Y:S02]  /*5c30*/  SYNCS.PHASECHK.TRANS64.TRYWAIT P1, [R31+URZ+0x38], R29 ;  /* 0x0000381d1f0075a7 */ /* 0x0022a400080211ff */
[----:B--2---:R-:W-:Y:S05]  /*5c40*/  @!P1 NANOSLEEP.SYNCS 0x989680 ;  /* 0x009896800000995d */ /* 0x004fea0003900000 */
[----:B------:R-:W2:Y:S02]  /*5c50*/  @!P1 SYNCS.PHASECHK.TRANS64 P1, [R31+URZ+0x38], R29 ;  /* 0x0000381d1f0095a7 */ /* 0x000ea400080210ff */
[----:B--2---:R-:W-:Y:S05]  /*5c60*/  @!P1 BRA `(.L_x_95) ;  /* 0xfffffffc00f09947 */ /* 0x004fea000383ffff */
[----:B------:R-:W-:Y:S05]  /*5c70*/  BRA `(.L_x_96) ;  /* 0xffffffdc00d47947 */ /* 0x000fea000383ffff */
.L_x_40:
[-C--:B------:R-:W-:Y:S02]  /*5c80*/  MOV R28, R12.reuse ;  /* 0x0000000c001c7202 */ /* 0x080fe40000000f00 */
[----:B-1----:R-:W-:Y:S07]  /*5c90*/  MOV R29, R12 ;  /* 0x0000000c001d7202 */ /* 0x002fee0000000f00 */
.L_x_97:
[----:B-1----:R1:W2:Y:S02]  /*5ca0*/  SYNCS.PHASECHK.TRANS64.TRYWAIT P1, [R7+URZ+0x38], R29 ;  /* 0x0000381d070075a7 */ /* 0x0022a400080211ff */
[----:B--2---:R-:W-:Y:S05]  /*5cb0*/  @!P1 NANOSLEEP.SYNCS 0x989680 ;  /* 0x009896800000995d */ /* 0x004fea0003900000 */
[----:B------:R-:W2:Y:S02]  /*5cc0*/  @!P1 SYNCS.PHASECHK.TRANS64 P1, [R7+URZ+0x38], R29 ;  /* 0x0000381d070095a7 */ /* 0x000ea400080210ff */
[----:B--2---:R-:W-:Y:S05]  /*5cd0*/  @!P1 BRA `(.L_x_97) ;  /* 0xfffffffc00f09947 */ /* 0x004fea000383ffff */
[----:B------:R-:W-:Y:S05]  /*5ce0*/  BRA `(.L_x_98) ;  /* 0xffffffe000387947 */ /* 0x000fea000383ffff */
.L_x_41:
[-C--:B------:R-:W-:Y:S02]  /*5cf0*/  MOV R28, R12.reuse ;  /* 0x0000000c001c7202 */ /* 0x080fe40000000f00 */
[----:B-1----:R-:W-:Y:S07]  /*5d00*/  MOV R29, R12 ;  /* 0x0000000c001d7202 */ /* 0x002fee0000000f00 */
.L_x_99:
[----:B-1----:R1:W2:Y:S02]  /*5d10*/  SYNCS.PHASECHK.TRANS64.TRYWAIT P0, [R3+URZ+0x38], R29 ;  /* 0x0000381d030075a7 */ /* 0x0022a400080011ff */
[----:B--2---:R-:W-:Y:S05]  /*5d20*/  @!P0 NANOSLEEP.SYNCS 0x989680 ;  /* 0x009896800000895d */ /* 0x004fea0003900000 */
[----:B------:R-:W2:Y:S02]  /*5d30*/  @!P0 SYNCS.PHASECHK.TRANS64 P0, [R3+URZ+0x38], R29 ;  /* 0x0000381d030085a7 */ /* 0x000ea400080010ff */
[----:B--2---:R-:W-:Y:S05]  /*5d40*/  @!P0 BRA `(.L_x_99) ;  /* 0xfffffffc00f08947 */ /* 0x004fea000383ffff */
[----:B------:R-:W-:Y:S05]  /*5d50*/  BRA `(.L_x_100) ;  /* 0xffffffe0008c7947 */ /* 0x000fea000383ffff */
.L_x_45:
[----:B------:R-:W-:-:S07]  /*5d60*/  MOV R5, R4 ;  /* 0x0000000400057202 */ /* 0x000fce0000000f00 */
.L_x_101:
[----:B-1----:R1:W2:Y:S02]  /*5d70*/  SYNCS.PHASECHK.TRANS64.TRYWAIT P1, [R3+URZ+0x36ca8], R5 ;  /* 0x036ca805030075a7 */ /* 0x0022a400080211ff */
[----:B--2---:R-:W-:Y:S05]  /*5d80*/  @!P1 NANOSLEEP.SYNCS 0x989680 ;  /* 0x009896800000995d */ /* 0x004fea0003900000 */
[----:B------:R-:W2:Y:S02]  /*5d90*/  @!P1 SYNCS.PHASECHK.TRANS64 P1, [R3+URZ+0x36ca8], R5 ;  /* 0x036ca805030095a7 */ /* 0x000ea400080210ff */
[----:B--2---:R-:W-:Y:S05]  /*5da0*/  @!P1 BRA `(.L_x_101) ;  /* 0xfffffffc00f09947 */ /* 0x004fea000383ffff */
[----:B------:R-:W-:Y:S05]  /*5db0*/  BRA `(.L_x_102) ;  /* 0xffffffe400e47947 */ /* 0x000fea000383ffff */
        .weak           $__internal_0_$__cuda_sm10x_tcgen05_guardrail_trap_col_being_dealloced_not_returned_by_alloc
        .type           $__internal_0_$__cuda_sm10x_tcgen05_guardrail_trap_col_being_dealloced_not_returned_by_alloc,@function
        .size           $__internal_0_$__cuda_sm10x_tcgen05_guardrail_trap_col_being_dealloced_not_returned_by_alloc,($__internal_1_$__cuda_sm10x_tcgen05_guardrail_trap_phase_invalid_during_alloc - $__internal_0_$__cuda_sm10x_tcgen05_guardrail_trap_col_being_dealloced_not_returned_by_alloc)
$__internal_0_$__cuda_sm10x_tcgen05_guardrail_trap_col_being_dealloced_not_returned_by_alloc:
[----:B------:R-:W-:Y:S05]  /*5dc0*/  BPT.TRAP 0x1 ;  /* 0x000000040000795c */ /* 0x000fea0000300000 */
[----:B------:R-:W-:-:S04]  /*5dd0*/  HFMA2 R3, -RZ, RZ, 0, 0 ;  /* 0x00000000ff037431 */ /* 0x000fc800000001ff */
[----:B------:R-:W-:Y:S05]  /*5de0*/  RET.REL.NODEC R2 `(_ZN9deep_gemm24sm100_fp8_gemm_1d1d_implILN4cute4UMMA5MajorE0ELS3_0ELj0ELj7168ELj2048ELj128ELj96ELj128ELj64ELj128ELj128ELj64ELj7ELj128ELj128ELj1ELb0ELj150ELNS_8GemmTypeE1ELb0EN7cutlass10bfloat16_tENS_16EpilogueIdentityEEEvPijjj14CUtensorMap_stS9_S9_S9_S9_) ;  /* 0xffffffa002847950 */ /* 0x000fea0003c3ffff */
        .weak           $__internal_1_$__cuda_sm10x_tcgen05_guardrail_trap_phase_invalid_during_alloc
        .type           $__internal_1_$__cuda_sm10x_tcgen05_guardrail_trap_phase_invalid_during_alloc,@function
        .size           $__internal_1_$__cuda_sm10x_tcgen05_guardrail_trap_phase_invalid_during_alloc,($__internal_2_$__cuda_sm10x_tcgen05_guardrail_trap_unallocated_columns_being_dealloced - $__internal_1_$__cuda_sm10x_tcgen05_guardrail_trap_phase_invalid_during_alloc)
$__internal_1_$__cuda_sm10x_tcgen05_guardrail_trap_phase_invalid_during_alloc:
[----:B------:R-:W-:Y:S05]  /*5df0*/  BPT.TRAP 0x1 ;  /* 0x000000040000795c */ /* 0x000fea0000300000 */
[----:B------:R-:W-:-:S04]  /*5e00*/  MOV R3, 0x0 ;  /* 0x0000000000037802 */ /* 0x000fc80000000f00 */
[----:B------:R-:W-:Y:S05]  /*5e10*/  RET.REL.NODEC R2 `(_ZN9deep_gemm24sm100_fp8_gemm_1d1d_implILN4cute4UMMA5MajorE0ELS3_0ELj0ELj7168ELj2048ELj128ELj96ELj128ELj64ELj128ELj128ELj64ELj7ELj128ELj128ELj1ELb0ELj150ELNS_8GemmTypeE1ELb0EN7cutlass10bfloat16_tENS_16EpilogueIdentityEEEvPijjj14CUtensorMap_stS9_S9_S9_S9_) ;  /* 0xffffffa002787950 */ /* 0x000fea0003c3ffff */
        .weak           $__internal_2_$__cuda_sm10x_tcgen05_guardrail_trap_unallocated_columns_being_dealloced
        .type           $__internal_2_$__cuda_sm10x_tcgen05_guardrail_trap_unallocated_columns_being_dealloced,@function
        .size           $__internal_2_$__cuda_sm10x_tcgen05_guardrail_trap_unallocated_columns_being_dealloced,($__internal_3_$__cuda_sm20_div_u16 - $__internal_2_$__cuda_sm10x_tcgen05_guardrail_trap_unallocated_columns_being_dealloced)
$__internal_2_$__cuda_sm10x_tcgen05_guardrail_trap_unallocated_columns_being_dealloced:
[----:B------:R-:W-:Y:S05]  /*5e20*/  BPT.TRAP 0x1 ;  /* 0x000000040000795c */ /* 0x000fea0000300000 */
[----:B------:R-:W-:-:S04]  /*5e30*/  HFMA2 R3, -RZ, RZ, 0, 0 ;  /* 0x00000000ff037431 */ /* 0x000fc800000001ff */
[----:B------:R-:W-:Y:S05]  /*5e40*/  RET.REL.NODEC R2 `(_ZN9deep_gemm24sm100_fp8_gemm_1d1d_implILN4cute4UMMA5MajorE0ELS3_0ELj0ELj7168ELj2048ELj128ELj96ELj128ELj64ELj128ELj128ELj64ELj7ELj128ELj128ELj1ELb0ELj150ELNS_8GemmTypeE1ELb0EN7cutlass10bfloat16_tENS_16EpilogueIdentityEEEvPijjj14CUtensorMap_stS9_S9_S9_S9_) ;  /* 0xffffffa0026c7950 */ /* 0x000fea0003c3ffff */
        .weak           $__internal_3_$__cuda_sm20_div_u16
        .type           $__internal_3_$__cuda_sm20_div_u16,@function
        .size           $__internal_3_$__cuda_sm20_div_u16,(.L_x_107 - $__internal_3_$__cuda_sm20_div_u16)
$__internal_3_$__cuda_sm20_div_u16:
[----:B------:R-:W1:Y:S01]  /*5e50*/  I2F.U16 R5, R45 ;  /* 0x0000002d00057306 */ /* 0x000e620000101000 */
[----:B------:R-:W-:-:S07]  /*5e60*/  IMAD.MOV.U32 R0, RZ, RZ, 0x4b800000 ;  /* 0x4b800000ff007424 */ /* 0x000fce00078e00ff */
[----:B------:R-:W-:Y:S01]  /*5e70*/  I2F.U16.RZ R3, R3 ;  /* 0x0000000300037306 */ /* 0x000fe2000010d000 */
[C---:B-1----:R-:W-:Y:S02]  /*5e80*/  FSETP.GEU.AND P1, PT, |R5|.reuse, 1.175494350822287508e-38, PT ;  /* 0x008000000500780b */ /* 0x042fe40003f2e200 */
[----:B------:R-:W-:Y:S02]  /*5e90*/  FSETP.GT.AND P3, PT, |R5|, 8.50705917302346158658e+37, PT ;  /* 0x7e8000000500780b */ /* 0x000fe40003f64200 */
[----:B------:R-:W-:Y:S02]  /*5ea0*/  FSEL R0, R0, 1, !P1 ;  /* 0x3f80000000007808 */ /* 0x000fe40004800000 */
[----:B------:R-:W-:Y:S02]  /*5eb0*/  ISETP.NE.U32.AND P1, PT, R45, RZ, PT ;  /* 0x000000ff2d00720c */ /* 0x000fe40003f25070 */
[----:B------:R-:W-:-:S05]  /*5ec0*/  FSEL R0, R0, 0.25, !P3 ;  /* 0x3e80000000007808 */ /* 0x000fca0005800000 */
[----:B------:R-:W-:-:S06]  /*5ed0*/  FMUL R5, R5, R0 ;  /* 0x0000000005057220 */ /* 0x000fcc0000400000 */
[----:B------:R-:W1:Y:S02]  /*5ee0*/  MUFU.RCP R5, R5 ;  /* 0x0000000500057308 */ /* 0x000e640000001000 */
[----:B-1----:R-:W-:Y:S01]  /*5ef0*/  FMUL R0, R0, R5 ;  /* 0x0000000500007220 */ /* 0x002fe20000400000 */
[----:B------:R-:W-:-:S03]  /*5f00*/  IMAD.MOV.U32 R5, RZ, RZ, 0x0 ;  /* 0x00000000ff057424 */ /* 0x000fc600078e00ff */
[----:B------:R-:W-:-:S04]  /*5f10*/  VIADD R0, R0, 0x2 ;  /* 0x0000000200007836 */ /* 0x000fc80000000000 */
[----:B------:R-:W-:-:S04]  /*5f20*/  FMUL.RZ R8, R3, R0 ;  /* 0x0000000003087220 */ /* 0x000fc8000040c000 */
[----:B------:R-:W1:Y:S02]  /*5f30*/  F2I.U32.TRUNC.NTZ R0, R8 ;  /* 0x0000000800007305 */ /* 0x000e64000020f000 */
[----:B-1----:R-:W-:Y:S02]  /*5f40*/  LOP3.LUT R0, R0, 0xffff, RZ, 0xc0, !PT ;  /* 0x0000ffff00007812 */ /* 0x002fe400078ec0ff */
[----:B------:R-:W-:Y:S01]  /*5f50*/  @!P1 MOV R0, 0xffffffff ;  /* 0xffffffff00009802 */ /* 0x000fe20000000f00 */
[----:B------:R-:W-:Y:S06]  /*5f60*/  RET.REL.NODEC R4 `(_ZN9deep_gemm24sm100_fp8_gemm_1d1d_implILN4cute4UMMA5MajorE0ELS3_0ELj0ELj7168ELj2048ELj128ELj96ELj128ELj64ELj128ELj128ELj64ELj7ELj128ELj128ELj1ELb0ELj150ELNS_8GemmTypeE1ELb0EN7cutlass10bfloat16_tENS_16EpilogueIdentityEEEvPijjj14CUtensorMap_stS9_S9_S9_S9_) ;  /* 0xffffffa004247950 */ /* 0x000fec0003c3ffff */
.L_x_103:
[----:B------:R-:W-:-:S00]  /*5f70*/  BRA `(.L_x_103) ;  /* 0xfffffffc00fc7947 */ /* 0x000fc0000383ffff */
[----:B------:R-:W-:-:S00]  /*5f80*/  NOP ;  /* 0x0000000000007918 */ /* 0x000fc00000000000 */
[----:B------:R-:W-:-:S00]  /*5f90*/  NOP ;  /* 0x0000000000007918 */ /* 0x000fc00000000000 */
[----:B------:R-:W-:-:S00]  /*5fa0*/  NOP ;  /* 0x0000000000007918 */ /* 0x000fc00000000000 */
[----:B------:R-:W-:-:S00]  /*5fb0*/  NOP ;  /* 0x0000000000007918 */ /* 0x000fc00000000000 */
[----:B------:R-:W-:-:S00]  /*5fc0*/  NOP ;  /* 0x0000000000007918 */ /* 0x000fc00000000000 */
[----:B------:R-:W-:-:S00]  /*5fd0*/  NOP ;  /* 0x0000000000007918 */ /* 0x000fc00000000000 */
[----:B------:R-:W-:-:S00]  /*5fe0*/  NOP ;  /* 0x0000000000007918 */ /* 0x000fc00000000000 */
[----:B------:R-:W-:-:S00]  /*5ff0*/  NOP ;  /* 0x0000000000007918 */ /* 0x000fc00000000000 */
.L_x_107:


//--------------------- .nv.shared._ZN9deep_gemm24sm100_fp8_gemm_1d1d_implILN4cute4UMMA5MajorE0ELS3_0ELj0ELj7168ELj2048ELj128ELj96ELj128ELj64ELj128ELj128ELj64ELj7ELj128ELj128ELj1ELb0ELj150ELNS_8GemmTypeE1ELb0EN7cutlass10bfloat16_tENS_16EpilogueIdentityEEEvPijjj14CUtensorMap_stS9_S9_S9_S9_ --------------------------
	.section	.nv.shared._ZN9deep_gemm24sm100_fp8_gemm_1d1d_implILN4cute4UMMA5MajorE0ELS3_0ELj0ELj7168ELj2048ELj128ELj96ELj128ELj64ELj128ELj128ELj64ELj7ELj128ELj128ELj1ELb0ELj150ELNS_8GemmTypeE1ELb0EN7cutlass10bfloat16_tENS_16EpilogueIdentityEEEvPijjj14CUtensorMap_stS9_S9_S9_S9_,"aw",@nobits
	.sectionflags	@""
	.align	1024
	.zero		1024


//--------------------- .nv.shared.reserved.0     --------------------------
	.section	.nv.shared.reserved.0,"aw",@nobits
	.align	8
	.weak		__nv_reservedSMEM_offset_0_alias
	.size		__nv_reservedSMEM_offset_0_alias, 0, 64
	.other		__nv_reservedSMEM_offset_0_alias,@"STO_CUDA_RESERVED_SHARED STV_DEFAULT"
__nv_reservedSMEM_offset_0_alias:
	.zero		0
.nv.shared.reserved.0:
	.zero		64
	.weak		__nv_reservedSMEM_allocation_phase
	.type		__nv_reservedSMEM_allocation_phase,@object
	.size		__nv_reservedSMEM_allocation_phase,(.L_0 - __nv_reservedSMEM_allocation_phase)
__nv_reservedSMEM_allocation_phase:
	.zero		1
.L_0:
	.zero		7
	.weak		__nv_reservedSMEM_devtool_atexit_pc
	.type		__nv_reservedSMEM_devtool_atexit_pc,@object
	.size		__nv_reservedSMEM_devtool_atexit_pc,(__nv_reservedSMEM_allocation_mask - __nv_reservedSMEM_devtool_atexit_pc)
__nv_reservedSMEM_devtool_atexit_pc:
	.zero		8
	.weak		__nv_reservedSMEM_allocation_mask
	.type		__nv_reservedSMEM_allocation_mask,@object
	.size		__nv_reservedSMEM_allocation_mask,(.L_2 - __nv_reservedSMEM_allocation_mask)
__nv_reservedSMEM_allocation_mask:
	.zero		4
.L_2:


//--------------------- .nv.global                --------------------------
	.section	.nv.global,"aw",@nobits
.nv.global:
	.type		_ZN47_INTERNAL_153a42e7_9_kernel_cu_4bb2f161_28915134cute1_E,@object
	.size		_ZN47_INTERNAL_153a42e7_9_kernel_cu_4bb2f161_28915134cute1_E,(_ZN47_INTERNAL_153a42e7_9_kernel_cu_4bb2f161_28915134cuda3std3__45__cpo6cbeginE - _ZN47_INTERNAL_153a42e7_9_kernel_cu_4bb2f161_28915134cute1_E)
_ZN47_INTERNAL_153a42e7_9_kernel_cu_4bb2f161_28915134cute1_E:
	.zero		1
	.type		_ZN47_INTERNAL_153a42e7_9_kernel_cu_4bb2f161_28915134cuda3std3__45__cpo6cbeginE,@object
	.size		_ZN47_INTERNAL_153a42e7_9_kernel_cu_4bb2f161_28915134cuda3std3__45__cpo6cbeginE,(_ZN47_INTERNAL_153a42e7_9_kernel_cu_4bb2f161_28915134cuda3std3__48in_placeE - _ZN47_INTERNAL_153a42e7_9_kernel_cu_4bb2f161_28915134cuda3std3__45__cpo6cbeginE)
_ZN47_INTERNAL_153a42e7_9_kernel_cu_4bb2f161_28915134cuda3std3__45__cpo6cbeginE:
	.zero		1
	.type		_ZN47_INTERNAL_153a42e7_9_kernel_cu_4bb2f161_28915134cuda3std3__48in_placeE,@object
	.size		_ZN47_INTERNAL_153a42e7_9_kernel_cu_4bb2f161_28915134cuda3std3__48in_placeE,(_ZN47_INTERNAL_153a42e7_9_kernel_cu_4bb2f161_28915134cuda3std6ranges3__45__cpo9iter_moveE - _ZN47_INTERNAL_153a42e7_9_kernel_cu_4bb2f161_28915134cuda3std3__48in_placeE)
_ZN47_INTERNAL_153a42e7_9_kernel_cu_4bb2f161_28915134cuda3std3__48in_placeE:
	.zero		1
	.type		_ZN47_INTERNAL_153a42e7_9_kernel_cu_4bb2f161_28915134cuda3std6ranges3__45__cpo9iter_moveE,@object
	.size		_ZN47_INTERNAL_153a42e7_9_kernel_cu_4bb2f161_28915134cuda3std6ranges3__45__cpo9iter_moveE,(_ZN47_INTERNAL_153a42e7_9_kernel_cu_4bb2f161_28915134cuda3std3__45__cpo5beginE - _ZN47_INTERNAL_153a42e7_9_kernel_cu_4bb2f161_28915134cuda3std6ranges3__45__cpo9iter_moveE)
_ZN47_INTERNAL_153a42e7_9_kernel_cu_4bb2f161_28915134cuda3std6ranges3__45__cpo9iter_moveE:
	.zero		1
	.type		_ZN47_INTERNAL_153a42e7_9_kernel_cu_4bb2f161_28915134cuda3std3__45__cpo5beginE,@object
	.size		_ZN47_INTERNAL_153a42e7_9_kernel_cu_4bb2f161_28915134cuda3std3__45__cpo5beginE,(_ZN47_INTERNAL_153a42e7_9_kernel_cu_4bb2f161_28915134cuda3std3__449_GLOBAL__N__153a42e7_9_kernel_cu_4bb2f161_28915136ignoreE - _ZN47_INTERNAL_153a42e7_9_kernel_cu_4bb2f161_28915134cuda3std3__45__cpo5beginE)
_ZN47_INTERNAL_153a42e7_9_kernel_cu_4bb2f161_28915134cuda3std3__45__cpo5beginE:
	.zero		1
	.type		_ZN47_INTERNAL_153a42e7_9_kernel_cu_4bb2f161_28915134cuda3std3__449_GLOBAL__N__153a42e7_9_kernel_cu_4bb2f161_28915136ignoreE,@object
	.size		_ZN47_INTERNAL_153a42e7_9_kernel_cu_4bb2f161_28915134cuda3std3__449_GLOBAL__N__153a42e7_9_kernel_cu_4bb2f161_28915136ignoreE,(_ZN47_INTERNAL_153a42e7_9_kernel_cu_4bb2f161_28915134cute7productE - _ZN47_INTERNAL_153a42e7_9_kernel_cu_4bb2f161_28915134cuda3std3__449_GLOBAL__N__153a42e7_9_kernel_cu_4bb2f161_28915136ignoreE)
_ZN47_INTERNAL_153a42e7_9_kernel_cu_4bb2f161_28915134cuda3std3__449_GLOBAL__N__153a42e7_9_kernel_cu_4bb2f161_28915136ignoreE:
	.zero		1
	.type		_ZN47_INTERNAL_153a42e7_9_kernel_cu_4bb2f161_28915134cute7productE,@object
	.size		_ZN47_INTERNAL_153a42e7_9_kernel_cu_4bb2f161_28915134cute7productE,(_ZN47_INTERNAL_153a42e7_9_kernel_cu_4bb2f161_28915134cuda3std3__45__cpo3endE - _ZN47_INTERNAL_153a42e7_9_kernel_cu_4bb2f161_28915134cute7productE)
_ZN47_INTERNAL_153a42e7_9_kernel_cu_4bb2f161_28915134cute7productE:
	.zero		1
	.type		_ZN47_INTERNAL_153a42e7_9_kernel_cu_4bb2f161_28915134cuda3std3__45__cpo3endE,@object
	.size		_ZN47_INTERNAL_153a42e7_9_kernel_cu_4bb2f161_28915134cuda3std3__45__cpo3endE,(_ZN47_INTERNAL_153a42e7_9_kernel_cu_4bb2f161_28915134cuda3std3__419piecewise_constructE - _ZN47_INTERNAL_153a42e7_9_kernel_cu_4bb2f161_28915134cuda3std3__45__cpo3endE)
_ZN47_INTERNAL_153a42e7_9_kernel_cu_4bb2f161_28915134cuda3std3__45__cpo3endE:
	.zero		1
	.type		_ZN47_INTERNAL_153a42e7_9_kernel_cu_4bb2f161_28915134cuda3std3__419piecewise_constructE,@object
	.size		_ZN47_INTERNAL_153a42e7_9_kernel_cu_4bb2f161_28915134cuda3std3__419piecewise_constructE,(_ZN47_INTERNAL_153a42e7_9_kernel_cu_4bb2f161_28915134cuda3std3__45__cpo4cendE - _ZN47_INTERNAL_153a42e7_9_kernel_cu_4bb2f161_28915134cuda3std3__419piecewise_constructE)
_ZN47_INTERNAL_153a42e7_9_kernel_cu_4bb2f161_28915134cuda3std3__419piecewise_constructE:
	.zero		1
	.type		_ZN47_INTERNAL_153a42e7_9_kernel_cu_4bb2f161_28915134cuda3std3__45__cpo4cendE,@object
	.size		_ZN47_INTERNAL_153a42e7_9_kernel_cu_4bb2f161_28915134cuda3std3__45__cpo4cendE,(_ZN47_INTERNAL_153a42e7_9_kernel_cu_4bb2f161_28915134cuda3std6ranges3__45__cpo4swapE - _ZN47_INTERNAL_153a42e7_9_kernel_cu_4bb2f161_28915134cuda3std3__45__cpo4cendE)
_ZN47_INTERNAL_153a42e7_9_kernel_cu_4bb2f161_28915134cuda3std3__45__cpo4cendE:
	.zero		1
	.type		_ZN47_INTERNAL_153a42e7_9_kernel_cu_4bb2f161_28915134cuda3std6ranges3__45__cpo4swapE,@object
	.size		_ZN47_INTERNAL_153a42e7_9_kernel_cu_4bb2f161_28915134cuda3std6ranges3__45__cpo4swapE,(.L_10 - _ZN47_INTERNAL_153a42e7_9_kernel_cu_4bb2f161_28915134cuda3std6ranges3__45__cpo4swapE)
_ZN47_INTERNAL_153a42e7_9_kernel_cu_4bb2f161_28915134cuda3std6ranges3__45__cpo4swapE:
	.zero		1
.L_10:


//--------------------- .nv.constant0._ZN9deep_gemm24sm100_fp8_gemm_1d1d_implILN4cute4UMMA5MajorE0ELS3_0ELj0ELj7168ELj2048ELj128ELj96ELj128ELj64ELj128ELj128ELj64ELj7ELj128ELj128ELj1ELb0ELj150ELNS_8GemmTypeE1ELb0EN7cutlass10bfloat16_tENS_16EpilogueIdentityEEEvPijjj14CUtensorMap_stS9_S9_S9_S9_ --------------------------
	.section	.nv.constant0._ZN9deep_gemm24sm100_fp8_gemm_1d1d_implILN4cute4UMMA5MajorE0ELS3_0ELj0ELj7168ELj2048ELj128ELj96ELj128ELj64ELj128ELj128ELj64ELj7ELj128ELj128ELj1ELb0ELj150ELNS_8GemmTypeE1ELb0EN7cutlass10bfloat16_tENS_16EpilogueIdentityEEEvPijjj14CUtensorMap_stS9_S9_S9_S9_,"a",@progbits
	.sectionflags	@""
	.align	4
.nv.constant0._ZN9deep_gemm24sm100_fp8_gemm_1d1d_implILN4cute4UMMA5MajorE0ELS3_0ELj0ELj7168ELj2048ELj128ELj96ELj128ELj64ELj128ELj128ELj64ELj7ELj128ELj128ELj1ELb0ELj150ELNS_8GemmTypeE1ELb0EN7cutlass10bfloat16_tENS_16EpilogueIdentityEEEvPijjj14CUtensorMap_stS9_S9_S9_S9_:
	.zero		1600


//--------------------- SYMBOLS --------------------------

	.type		.nv.reservedSmem.offset0,@object
	.size		.nv.reservedSmem.offset0,0x4
	.type		.nv.reservedSmem.cap,@object
	.size		.nv.reservedSmem.cap,0x4
